//
// Generated by NVIDIA NVVM Compiler
//
// Compiler Build ID: CL-36424714
// Cuda compilation tools, release 13.0, V13.0.88
// Based on NVVM 20.0.0
//

.version 9.0
.target sm_100
.address_size 64

	// .globl	_Z12_reluMaxPollILi8ELi4ELi2ELi64EEvPfS0_iiiiiii
// _ZZ6reducePiS_S_iE5sdata has been demoted
// _ZZ12_reluMaxPollILi8ELi4ELi2ELi64EEvPfS0_iiiiiiiE4s_in has been demoted
// _ZZ7_conv2dILi8ELi4ELi5ELi5ELi64EEvPfS0_S0_S0_iiiiiiiiiE8s_kernel has been demoted
// _ZZ7_conv2dILi8ELi4ELi5ELi5ELi64EEvPfS0_S0_S0_iiiiiiiiiE4s_in has been demoted

.visible .entry _Z12_reluMaxPollILi8ELi4ELi2ELi64EEvPfS0_iiiiiii(
	.param .u64 .ptr .align 1 _Z12_reluMaxPollILi8ELi4ELi2ELi64EEvPfS0_iiiiiii_param_0,
	.param .u64 .ptr .align 1 _Z12_reluMaxPollILi8ELi4ELi2ELi64EEvPfS0_iiiiiii_param_1,
	.param .u32 _Z12_reluMaxPollILi8ELi4ELi2ELi64EEvPfS0_iiiiiii_param_2,
	.param .u32 _Z12_reluMaxPollILi8ELi4ELi2ELi64EEvPfS0_iiiiiii_param_3,
	.param .u32 _Z12_reluMaxPollILi8ELi4ELi2ELi64EEvPfS0_iiiiiii_param_4,
	.param .u32 _Z12_reluMaxPollILi8ELi4ELi2ELi64EEvPfS0_iiiiiii_param_5,
	.param .u32 _Z12_reluMaxPollILi8ELi4ELi2ELi64EEvPfS0_iiiiiii_param_6,
	.param .u32 _Z12_reluMaxPollILi8ELi4ELi2ELi64EEvPfS0_iiiiiii_param_7,
	.param .u32 _Z12_reluMaxPollILi8ELi4ELi2ELi64EEvPfS0_iiiiiii_param_8
)
{
	.local .align 16 .b8 	__local_depot0[256];
	.reg .b64 	%SP;
	.reg .b64 	%SPL;
	.reg .pred 	%p<38>;
	.reg .b32 	%r<175>;
	.reg .b32 	%f<31>;
	.reg .b64 	%rd<41>;
	// demoted variable
	.shared .align 4 .b8 _ZZ12_reluMaxPollILi8ELi4ELi2ELi64EEvPfS0_iiiiiiiE4s_in[512];
	mov.u64 	%SPL, __local_depot0;
	ld.param.u64 	%rd5, [_Z12_reluMaxPollILi8ELi4ELi2ELi64EEvPfS0_iiiiiii_param_0];
	ld.param.u64 	%rd4, [_Z12_reluMaxPollILi8ELi4ELi2ELi64EEvPfS0_iiiiiii_param_1];
	ld.param.u32 	%r70, [_Z12_reluMaxPollILi8ELi4ELi2ELi64EEvPfS0_iiiiiii_param_3];
	ld.param.u32 	%r71, [_Z12_reluMaxPollILi8ELi4ELi2ELi64EEvPfS0_iiiiiii_param_4];
	ld.param.u32 	%r72, [_Z12_reluMaxPollILi8ELi4ELi2ELi64EEvPfS0_iiiiiii_param_5];
	ld.param.u32 	%r73, [_Z12_reluMaxPollILi8ELi4ELi2ELi64EEvPfS0_iiiiiii_param_6];
	ld.param.u32 	%r74, [_Z12_reluMaxPollILi8ELi4ELi2ELi64EEvPfS0_iiiiiii_param_7];
	cvta.to.global.u64 	%rd1, %rd5;
	add.u64 	%rd2, %SPL, 0;
	mov.u32 	%r75, %tid.x;
	mov.u32 	%r76, %tid.y;
	mov.u32 	%r77, %ntid.x;
	mad.lo.s32 	%r1, %r76, %r77, %r75;
	mov.u32 	%r78, %ntid.y;
	div.u32 	%r79, %r73, %r78;
	add.s32 	%r80, %r79, -1;
	div.u32 	%r81, %r74, %r77;
	add.s32 	%r82, %r81, -1;
	max.s32 	%r83, %r80, 0;
	max.s32 	%r84, %r82, 0;
	mul.lo.s32 	%r85, %r79, %r78;
	sub.s32 	%r86, %r73, %r85;
	mul.lo.s32 	%r87, %r81, %r77;
	sub.s32 	%r88, %r74, %r87;
	mov.u32 	%r2, %ctaid.y;
	mul.lo.s32 	%r89, %r2, %r78;
	mov.u32 	%r3, %ctaid.x;
	mul.lo.s32 	%r90, %r3, %r77;
	mad.lo.s32 	%r91, %r89, %r71, %r90;
	shl.b32 	%r4, %r91, 1;
	shl.b32 	%r92, %r78, 1;
	shl.b32 	%r93, %r77, 1;
	setp.eq.s32 	%p3, %r2, %r83;
	shl.b32 	%r94, %r86, 1;
	selp.b32 	%r95, %r94, 0, %p3;
	add.s32 	%r5, %r95, %r92;
	setp.eq.s32 	%p4, %r3, %r84;
	shl.b32 	%r96, %r88, 1;
	selp.b32 	%r97, %r96, 0, %p4;
	add.s32 	%r6, %r97, %r93;
	shr.u32 	%r98, %r77, 1;
	div.u32 	%r7, %r1, %r98;
	mul.lo.s32 	%r99, %r7, %r98;
	sub.s32 	%r100, %r1, %r99;
	shl.b32 	%r8, %r100, 2;
	mul.lo.s32 	%r9, %r77, %r78;
	div.u32 	%r10, %r9, %r98;
	setp.ge.u32 	%p5, %r7, %r5;
	@%p5 bra 	$L__BB0_8;
	add.s32 	%r11, %r8, %r4;
	add.s32 	%r103, %r8, 8;
	setp.gt.u32 	%p6, %r103, %r6;
	add.s32 	%r12, %r8, 4;
	setp.lt.u32 	%p7, %r12, %r6;
	and.pred  	%p1, %p6, %p7;
	sub.s32 	%r105, %r6, %r8;
	add.s32 	%r13, %r105, -5;
	and.b32  	%r14, %r6, 2;
	add.s32 	%r15, %r8, 6;
	mov.b32 	%r162, 0;
	not.pred 	%p8, %p1;
	cvt.u64.u32 	%rd10, %r8;
$L__BB0_2:
	add.s32 	%r106, %r162, %r7;
	mul.lo.s32 	%r17, %r106, %r71;
	add.s32 	%r107, %r17, %r11;
	mul.wide.s32 	%rd7, %r107, 4;
	add.s64 	%rd8, %rd1, %rd7;
	ld.global.v4.f32 	{%f2, %f3, %f4, %f5}, [%rd8];
	shl.b32 	%r108, %r106, 5;
	mov.u32 	%r109, _ZZ12_reluMaxPollILi8ELi4ELi2ELi64EEvPfS0_iiiiiiiE4s_in;
	add.s32 	%r18, %r109, %r108;
	shl.b32 	%r110, %r8, 2;
	add.s32 	%r19, %r18, %r110;
	st.shared.f32 	[%r19], %f2;
	st.shared.f32 	[%r19+4], %f3;
	st.shared.f32 	[%r19+8], %f4;
	st.shared.f32 	[%r19+12], %f5;
	@%p8 bra 	$L__BB0_7;
	setp.eq.s32 	%p9, %r14, 0;
	add.s32 	%r20, %r17, %r4;
	mov.u32 	%r164, %r12;
	@%p9 bra 	$L__BB0_5;
	cvt.s64.s32 	%rd9, %r20;
	add.s64 	%rd11, %rd9, %rd10;
	shl.b64 	%rd12, %rd11, 2;
	add.s64 	%rd13, %rd1, %rd12;
	ld.global.f32 	%f6, [%rd13+16];
	st.shared.f32 	[%r19+16], %f6;
	ld.global.f32 	%f7, [%rd13+20];
	st.shared.f32 	[%r19+20], %f7;
	mov.u32 	%r164, %r15;
$L__BB0_5:
	setp.lt.u32 	%p10, %r13, 3;
	@%p10 bra 	$L__BB0_7;
$L__BB0_6:
	add.s32 	%r111, %r20, %r164;
	mul.wide.s32 	%rd14, %r111, 4;
	add.s64 	%rd15, %rd1, %rd14;
	ld.global.f32 	%f8, [%rd15];
	shl.b32 	%r112, %r164, 2;
	add.s32 	%r113, %r18, %r112;
	st.shared.f32 	[%r113], %f8;
	ld.global.f32 	%f9, [%rd15+4];
	st.shared.f32 	[%r113+4], %f9;
	ld.global.f32 	%f10, [%rd15+8];
	st.shared.f32 	[%r113+8], %f10;
	ld.global.f32 	%f11, [%rd15+12];
	st.shared.f32 	[%r113+12], %f11;
	add.s32 	%r164, %r164, 4;
	setp.lt.u32 	%p11, %r164, %r6;
	@%p11 bra 	$L__BB0_6;
$L__BB0_7:
	add.s32 	%r162, %r162, %r10;
	setp.lt.u32 	%p12, %r162, %r5;
	@%p12 bra 	$L__BB0_2;
$L__BB0_8:
	bar.sync 	0;
	shr.u32 	%r25, %r5, 1;
	shr.u32 	%r26, %r6, 1;
	div.u32 	%r27, %r1, %r26;
	mul.lo.s32 	%r114, %r27, %r26;
	sub.s32 	%r28, %r1, %r114;
	div.u32 	%r29, %r9, %r26;
	setp.lt.s32 	%p13, %r72, 1;
	@%p13 bra 	$L__BB0_39;
	shl.b32 	%r116, %r72, 2;
	max.s32 	%r30, %r116, 1;
	and.b32  	%r31, %r30, 13;
	setp.lt.s32 	%p14, %r116, 16;
	mov.b32 	%r165, 0;
	@%p14 bra 	$L__BB0_12;
	and.b32  	%r165, %r30, 2147483632;
	mov.b32 	%r168, 0;
$L__BB0_11:
	.pragma "nounroll";
	mul.wide.u32 	%rd16, %r168, 4;
	add.s64 	%rd17, %rd2, %rd16;
	mov.f32 	%f12, 0f00000000;
	st.local.v4.f32 	[%rd17], {%f12, %f12, %f12, %f12};
	st.local.v4.f32 	[%rd17+16], {%f12, %f12, %f12, %f12};
	st.local.v4.f32 	[%rd17+32], {%f12, %f12, %f12, %f12};
	st.local.v4.f32 	[%rd17+48], {%f12, %f12, %f12, %f12};
	add.s32 	%r168, %r168, 16;
	setp.eq.s32 	%p15, %r168, %r165;
	@%p15 bra 	$L__BB0_12;
	bra.uni 	$L__BB0_11;
$L__BB0_12:
	setp.eq.s32 	%p16, %r31, 0;
	@%p16 bra 	$L__BB0_20;
	and.b32  	%r34, %r30, 5;
	setp.lt.u32 	%p17, %r31, 8;
	@%p17 bra 	$L__BB0_15;
	mul.wide.u32 	%rd18, %r165, 4;
	add.s64 	%rd19, %rd2, %rd18;
	mov.b32 	%r118, 0;
	st.local.u32 	[%rd19], %r118;
	st.local.u32 	[%rd19+4], %r118;
	st.local.u32 	[%rd19+8], %r118;
	st.local.u32 	[%rd19+12], %r118;
	st.local.u32 	[%rd19+16], %r118;
	st.local.u32 	[%rd19+20], %r118;
	st.local.u32 	[%rd19+24], %r118;
	st.local.u32 	[%rd19+28], %r118;
	add.s32 	%r165, %r165, 8;
$L__BB0_15:
	setp.eq.s32 	%p18, %r34, 0;
	@%p18 bra 	$L__BB0_20;
	setp.lt.u32 	%p19, %r34, 4;
	@%p19 bra 	$L__BB0_18;
	mul.wide.u32 	%rd20, %r165, 4;
	add.s64 	%rd21, %rd2, %rd20;
	mov.b32 	%r119, 0;
	st.local.u32 	[%rd21], %r119;
	st.local.u32 	[%rd21+4], %r119;
	st.local.u32 	[%rd21+8], %r119;
	st.local.u32 	[%rd21+12], %r119;
	add.s32 	%r165, %r165, 4;
$L__BB0_18:
	and.b32  	%r120, %r30, 1;
	setp.eq.b32 	%p20, %r120, 1;
	not.pred 	%p21, %p20;
	@%p21 bra 	$L__BB0_20;
	mul.wide.u32 	%rd22, %r165, 4;
	add.s64 	%rd23, %rd2, %rd22;
	mov.b32 	%r121, 0;
	st.local.u32 	[%rd23], %r121;
$L__BB0_20:
	mul.lo.s32 	%r39, %r71, %r70;
	add.s32 	%r124, %r8, 8;
	setp.gt.u32 	%p22, %r124, %r6;
	add.s32 	%r40, %r8, 4;
	setp.lt.u32 	%p23, %r40, %r6;
	and.pred  	%p2, %p22, %p23;
	mad.lo.s32 	%r41, %r25, %r2, %r27;
	mad.lo.s32 	%r42, %r26, %r3, %r28;
	sub.s32 	%r126, %r6, %r8;
	add.s32 	%r43, %r126, -5;
	cvta.to.global.u64 	%rd3, %rd4;
	mov.b32 	%r169, 0;
	not.pred 	%p30, %p2;
	cvt.u64.u32 	%rd31, %r8;
$L__BB0_21:
	setp.ge.u32 	%p24, %r27, %r25;
	@%p24 bra 	$L__BB0_27;
	div.u32 	%r128, %r25, %r29;
	mad.lo.s32 	%r47, %r169, %r128, %r169;
	mov.b32 	%r170, 0;
$L__BB0_23:
	add.s32 	%r49, %r170, %r27;
	div.u32 	%r129, %r170, %r29;
	add.s32 	%r50, %r47, %r129;
	shl.b32 	%r130, %r49, 6;
	shl.b32 	%r131, %r28, 3;
	add.s32 	%r132, %r130, %r131;
	mov.u32 	%r133, _ZZ12_reluMaxPollILi8ELi4ELi2ELi64EEvPfS0_iiiiiiiE4s_in;
	add.s32 	%r134, %r133, %r132;
	ld.shared.f32 	%f13, [%r134];
	max.f32 	%f14, %f13, 0f00000000;
	ld.shared.f32 	%f15, [%r134+4];
	max.f32 	%f16, %f15, %f14;
	ld.shared.f32 	%f17, [%r134+32];
	max.f32 	%f18, %f17, %f16;
	ld.shared.f32 	%f19, [%r134+36];
	max.f32 	%f1, %f19, %f18;
	setp.leu.f32 	%p25, %f1, 0f00000000;
	@%p25 bra 	$L__BB0_25;
	mul.wide.u32 	%rd26, %r50, 4;
	add.s64 	%rd27, %rd2, %rd26;
	st.local.f32 	[%rd27], %f1;
	bra.uni 	$L__BB0_26;
$L__BB0_25:
	mul.wide.u32 	%rd24, %r50, 4;
	add.s64 	%rd25, %rd2, %rd24;
	mov.b32 	%r135, 0;
	st.local.u32 	[%rd25], %r135;
$L__BB0_26:
	add.s32 	%r170, %r170, %r29;
	add.s32 	%r137, %r49, %r29;
	max.u32 	%r138, %r170, %r137;
	setp.lt.u32 	%p26, %r138, %r25;
	@%p26 bra 	$L__BB0_23;
$L__BB0_27:
	add.s32 	%r52, %r169, 1;
	setp.ge.s32 	%p28, %r52, %r72;
	or.pred  	%p29, %p28, %p5;
	@%p29 bra 	$L__BB0_35;
	mul.lo.s32 	%r140, %r39, %r52;
	add.s32 	%r141, %r8, %r4;
	add.s32 	%r53, %r141, %r140;
	add.s32 	%r54, %r140, %r4;
	mov.b32 	%r171, 0;
$L__BB0_29:
	add.s32 	%r56, %r171, %r7;
	mul.lo.s32 	%r57, %r56, %r71;
	add.s32 	%r142, %r53, %r57;
	mul.wide.s32 	%rd28, %r142, 4;
	add.s64 	%rd29, %rd1, %rd28;
	ld.global.v4.f32 	{%f20, %f21, %f22, %f23}, [%rd29];
	shl.b32 	%r143, %r56, 5;
	mov.u32 	%r144, _ZZ12_reluMaxPollILi8ELi4ELi2ELi64EEvPfS0_iiiiiiiE4s_in;
	add.s32 	%r58, %r144, %r143;
	shl.b32 	%r145, %r8, 2;
	add.s32 	%r59, %r58, %r145;
	st.shared.f32 	[%r59], %f20;
	st.shared.f32 	[%r59+4], %f21;
	st.shared.f32 	[%r59+8], %f22;
	st.shared.f32 	[%r59+12], %f23;
	@%p30 bra 	$L__BB0_34;
	and.b32  	%r146, %r6, 2;
	setp.eq.s32 	%p31, %r146, 0;
	add.s32 	%r60, %r54, %r57;
	mov.u32 	%r173, %r40;
	@%p31 bra 	$L__BB0_32;
	add.s32 	%r173, %r8, 6;
	cvt.s64.s32 	%rd30, %r60;
	add.s64 	%rd32, %rd30, %rd31;
	shl.b64 	%rd33, %rd32, 2;
	add.s64 	%rd34, %rd1, %rd33;
	ld.global.f32 	%f24, [%rd34+16];
	st.shared.f32 	[%r59+16], %f24;
	ld.global.f32 	%f25, [%rd34+20];
	st.shared.f32 	[%r59+20], %f25;
$L__BB0_32:
	setp.lt.u32 	%p32, %r43, 3;
	@%p32 bra 	$L__BB0_34;
$L__BB0_33:
	add.s32 	%r147, %r60, %r173;
	mul.wide.s32 	%rd35, %r147, 4;
	add.s64 	%rd36, %rd1, %rd35;
	ld.global.f32 	%f26, [%rd36];
	shl.b32 	%r148, %r173, 2;
	add.s32 	%r149, %r58, %r148;
	st.shared.f32 	[%r149], %f26;
	ld.global.f32 	%f27, [%rd36+4];
	st.shared.f32 	[%r149+4], %f27;
	ld.global.f32 	%f28, [%rd36+8];
	st.shared.f32 	[%r149+8], %f28;
	ld.global.f32 	%f29, [%rd36+12];
	st.shared.f32 	[%r149+12], %f29;
	add.s32 	%r173, %r173, 4;
	setp.lt.u32 	%p33, %r173, %r6;
	@%p33 bra 	$L__BB0_33;
$L__BB0_34:
	add.s32 	%r171, %r171, %r10;
	add.s32 	%r151, %r56, %r10;
	max.u32 	%r152, %r171, %r151;
	setp.lt.u32 	%p34, %r152, %r5;
	@%p34 bra 	$L__BB0_29;
$L__BB0_35:
	@%p24 bra 	$L__BB0_38;
	div.u32 	%r154, %r25, %r29;
	mad.lo.s32 	%r66, %r169, %r154, %r169;
	mad.lo.s32 	%r67, %r169, %r73, %r41;
	mov.b32 	%r174, 0;
$L__BB0_37:
	div.u32 	%r155, %r174, %r29;
	add.s32 	%r156, %r66, %r155;
	add.s32 	%r157, %r174, %r67;
	mad.lo.s32 	%r158, %r157, %r74, %r42;
	mul.wide.u32 	%rd37, %r156, 4;
	add.s64 	%rd38, %rd2, %rd37;
	ld.local.f32 	%f30, [%rd38];
	mul.wide.s32 	%rd39, %r158, 4;
	add.s64 	%rd40, %rd3, %rd39;
	st.global.f32 	[%rd40], %f30;
	add.s32 	%r174, %r174, %r29;
	add.s32 	%r160, %r174, %r27;
	max.u32 	%r161, %r174, %r160;
	setp.lt.u32 	%p36, %r161, %r25;
	@%p36 bra 	$L__BB0_37;
$L__BB0_38:
	bar.sync 	0;
	setp.ne.s32 	%p37, %r52, %r72;
	mov.u32 	%r169, %r52;
	@%p37 bra 	$L__BB0_21;
$L__BB0_39:
	ret;

}
	// .globl	_Z7_conv2dILi8ELi4ELi5ELi5ELi64EEvPfS0_S0_S0_iiiiiiiii
.visible .entry _Z7_conv2dILi8ELi4ELi5ELi5ELi64EEvPfS0_S0_S0_iiiiiiiii(
	.param .u64 .ptr .align 1 _Z7_conv2dILi8ELi4ELi5ELi5ELi64EEvPfS0_S0_S0_iiiiiiiii_param_0,
	.param .u64 .ptr .align 1 _Z7_conv2dILi8ELi4ELi5ELi5ELi64EEvPfS0_S0_S0_iiiiiiiii_param_1,
	.param .u64 .ptr .align 1 _Z7_conv2dILi8ELi4ELi5ELi5ELi64EEvPfS0_S0_S0_iiiiiiiii_param_2,
	.param .u64 .ptr .align 1 _Z7_conv2dILi8ELi4ELi5ELi5ELi64EEvPfS0_S0_S0_iiiiiiiii_param_3,
	.param .u32 _Z7_conv2dILi8ELi4ELi5ELi5ELi64EEvPfS0_S0_S0_iiiiiiiii_param_4,
	.param .u32 _Z7_conv2dILi8ELi4ELi5ELi5ELi64EEvPfS0_S0_S0_iiiiiiiii_param_5,
	.param .u32 _Z7_conv2dILi8ELi4ELi5ELi5ELi64EEvPfS0_S0_S0_iiiiiiiii_param_6,
	.param .u32 _Z7_conv2dILi8ELi4ELi5ELi5ELi64EEvPfS0_S0_S0_iiiiiiiii_param_7,
	.param .u32 _Z7_conv2dILi8ELi4ELi5ELi5ELi64EEvPfS0_S0_S0_iiiiiiiii_param_8,
	.param .u32 _Z7_conv2dILi8ELi4ELi5ELi5ELi64EEvPfS0_S0_S0_iiiiiiiii_param_9,
	.param .u32 _Z7_conv2dILi8ELi4ELi5ELi5ELi64EEvPfS0_S0_S0_iiiiiiiii_param_10,
	.param .u32 _Z7_conv2dILi8ELi4ELi5ELi5ELi64EEvPfS0_S0_S0_iiiiiiiii_param_11,
	.param .u32 _Z7_conv2dILi8ELi4ELi5ELi5ELi64EEvPfS0_S0_S0_iiiiiiiii_param_12
)
{
	.local .align 16 .b8 	__local_depot1[256];
	.reg .b64 	%SP;
	.reg .b64 	%SPL;
	.reg .pred 	%p<55>;
	.reg .b32 	%r<259>;
	.reg .b32 	%f<147>;
	.reg .b64 	%rd<82>;
	// demoted variable
	.shared .align 4 .b8 _ZZ7_conv2dILi8ELi4ELi5ELi5ELi64EEvPfS0_S0_S0_iiiiiiiiiE8s_kernel[144];
	// demoted variable
	.shared .align 4 .b8 _ZZ7_conv2dILi8ELi4ELi5ELi5ELi64EEvPfS0_S0_S0_iiiiiiiiiE4s_in[1872];
	mov.u64 	%SPL, __local_depot1;
	ld.param.u64 	%rd11, [_Z7_conv2dILi8ELi4ELi5ELi5ELi64EEvPfS0_S0_S0_iiiiiiiii_param_0];
	ld.param.u64 	%rd12, [_Z7_conv2dILi8ELi4ELi5ELi5ELi64EEvPfS0_S0_S0_iiiiiiiii_param_1];
	ld.param.u64 	%rd9, [_Z7_conv2dILi8ELi4ELi5ELi5ELi64EEvPfS0_S0_S0_iiiiiiiii_param_2];
	ld.param.u32 	%r96, [_Z7_conv2dILi8ELi4ELi5ELi5ELi64EEvPfS0_S0_S0_iiiiiiiii_param_5];
	ld.param.u32 	%r98, [_Z7_conv2dILi8ELi4ELi5ELi5ELi64EEvPfS0_S0_S0_iiiiiiiii_param_7];
	ld.param.u32 	%r100, [_Z7_conv2dILi8ELi4ELi5ELi5ELi64EEvPfS0_S0_S0_iiiiiiiii_param_9];
	ld.param.u32 	%r101, [_Z7_conv2dILi8ELi4ELi5ELi5ELi64EEvPfS0_S0_S0_iiiiiiiii_param_10];
	ld.param.u32 	%r102, [_Z7_conv2dILi8ELi4ELi5ELi5ELi64EEvPfS0_S0_S0_iiiiiiiii_param_11];
	ld.param.u32 	%r103, [_Z7_conv2dILi8ELi4ELi5ELi5ELi64EEvPfS0_S0_S0_iiiiiiiii_param_12];
	cvta.to.global.u64 	%rd1, %rd9;
	cvta.to.global.u64 	%rd2, %rd12;
	cvta.to.global.u64 	%rd3, %rd11;
	add.u64 	%rd4, %SPL, 0;
	mov.u32 	%r1, %ntid.x;
	mov.u32 	%r2, %ntid.y;
	mul.lo.s32 	%r3, %r1, %r2;
	mov.u32 	%r4, %tid.y;
	mov.u32 	%r5, %tid.x;
	mad.lo.s32 	%r6, %r4, %r1, %r5;
	shr.s32 	%r104, %r100, 31;
	shr.u32 	%r105, %r104, 29;
	add.s32 	%r106, %r100, %r105;
	shr.s32 	%r107, %r106, 3;
	add.s32 	%r7, %r107, -1;
	shr.s32 	%r108, %r101, 31;
	shr.u32 	%r109, %r108, 30;
	add.s32 	%r110, %r101, %r109;
	shr.s32 	%r111, %r110, 2;
	add.s32 	%r8, %r111, -1;
	and.b32  	%r112, %r106, -8;
	sub.s32 	%r113, %r100, %r112;
	and.b32  	%r114, %r110, -4;
	sub.s32 	%r115, %r101, %r114;
	mov.u32 	%r9, %ctaid.y;
	mul.lo.s32 	%r116, %r9, %r2;
	mov.u32 	%r10, %ctaid.x;
	shl.b32 	%r11, %r10, 2;
	mad.lo.s32 	%r12, %r116, %r98, %r11;
	setp.eq.s32 	%p5, %r9, %r7;
	add.s32 	%r13, %r113, 8;
	add.s32 	%r117, %r102, %r13;
	add.s32 	%r118, %r117, -1;
	selp.b32 	%r119, %r118, 12, %p5;
	setp.eq.s32 	%p6, %r10, %r8;
	add.s32 	%r15, %r115, 4;
	add.s32 	%r120, %r103, %r15;
	add.s32 	%r121, %r120, -1;
	selp.b32 	%r16, %r121, 8, %p6;
	shr.s32 	%r122, %r16, 31;
	shr.u32 	%r123, %r122, 30;
	add.s32 	%r124, %r16, %r123;
	shr.s32 	%r125, %r124, 2;
	div.s32 	%r126, %r6, %r125;
	mul.lo.s32 	%r127, %r126, %r125;
	sub.s32 	%r128, %r6, %r127;
	shl.b32 	%r18, %r128, 2;
	div.s32 	%r19, %r3, %r125;
	max.s32 	%r129, %r126, 0;
	setp.lt.s32 	%p1, %r129, %r119;
	setp.ge.s32 	%p7, %r129, %r119;
	@%p7 bra 	$L__BB1_11;
	add.s32 	%r20, %r18, %r12;
	add.s32 	%r132, %r18, 8;
	setp.gt.s32 	%p8, %r132, %r16;
	add.s32 	%r21, %r18, 4;
	setp.gt.s32 	%p9, %r16, %r21;
	and.pred  	%p2, %p8, %p9;
	sub.s32 	%r133, %r16, %r18;
	add.s32 	%r22, %r133, -5;
	and.b32  	%r23, %r16, 3;
	add.s32 	%r24, %r18, 5;
	add.s32 	%r25, %r18, 6;
	add.s32 	%r26, %r18, 7;
	mov.b32 	%r244, 0;
	not.pred 	%p10, %p2;
$L__BB1_2:
	add.s32 	%r134, %r244, %r126;
	mul.lo.s32 	%r28, %r134, %r98;
	add.s32 	%r135, %r20, %r28;
	mul.wide.s32 	%rd14, %r135, 4;
	add.s64 	%rd5, %rd3, %rd14;
	ld.global.v4.f32 	{%f26, %f27, %f28, %f29}, [%rd5];
	mov.u32 	%r136, _ZZ7_conv2dILi8ELi4ELi5ELi5ELi64EEvPfS0_S0_S0_iiiiiiiiiE4s_in;
	mad.lo.s32 	%r29, %r134, 72, %r136;
	shl.b32 	%r137, %r18, 2;
	add.s32 	%r30, %r29, %r137;
	st.shared.f32 	[%r30], %f26;
	st.shared.f32 	[%r30+4], %f27;
	st.shared.f32 	[%r30+8], %f28;
	st.shared.f32 	[%r30+12], %f29;
	@%p10 bra 	$L__BB1_10;
	setp.eq.s32 	%p11, %r23, 0;
	mov.u32 	%r245, %r21;
	@%p11 bra 	$L__BB1_7;
	setp.eq.s32 	%p12, %r23, 1;
	ld.global.f32 	%f30, [%rd5+16];
	st.shared.f32 	[%r30+16], %f30;
	mov.u32 	%r245, %r24;
	@%p12 bra 	$L__BB1_7;
	setp.eq.s32 	%p13, %r23, 2;
	ld.global.f32 	%f31, [%rd5+20];
	st.shared.f32 	[%r30+20], %f31;
	mov.u32 	%r245, %r25;
	@%p13 bra 	$L__BB1_7;
	ld.global.f32 	%f32, [%rd5+24];
	st.shared.f32 	[%r30+24], %f32;
	mov.u32 	%r245, %r26;
$L__BB1_7:
	setp.lt.u32 	%p14, %r22, 3;
	@%p14 bra 	$L__BB1_10;
	add.s32 	%r32, %r28, %r12;
$L__BB1_9:
	add.s32 	%r138, %r32, %r245;
	mul.wide.s32 	%rd15, %r138, 4;
	add.s64 	%rd16, %rd3, %rd15;
	ld.global.f32 	%f33, [%rd16];
	shl.b32 	%r139, %r245, 2;
	add.s32 	%r140, %r29, %r139;
	st.shared.f32 	[%r140], %f33;
	ld.global.f32 	%f34, [%rd16+4];
	st.shared.f32 	[%r140+4], %f34;
	ld.global.f32 	%f35, [%rd16+8];
	st.shared.f32 	[%r140+8], %f35;
	ld.global.f32 	%f36, [%rd16+12];
	st.shared.f32 	[%r140+12], %f36;
	add.s32 	%r245, %r245, 4;
	setp.ne.s32 	%p15, %r245, %r16;
	@%p15 bra 	$L__BB1_9;
$L__BB1_10:
	add.s32 	%r244, %r244, %r19;
	setp.lt.s32 	%p16, %r244, %r119;
	@%p16 bra 	$L__BB1_2;
$L__BB1_11:
	setp.gt.u32 	%p17, %r4, 4;
	setp.ne.s32 	%p18, %r5, 0;
	or.pred  	%p3, %p17, %p18;
	mov.u32 	%r141, _ZZ7_conv2dILi8ELi4ELi5ELi5ELi64EEvPfS0_S0_S0_iiiiiiiiiE8s_kernel;
	mad.lo.s32 	%r36, %r4, 24, %r141;
	@%p3 bra 	$L__BB1_13;
	mul.lo.s32 	%r142, %r4, 5;
	mul.wide.u32 	%rd17, %r142, 4;
	add.s64 	%rd18, %rd1, %rd17;
	ld.global.f32 	%f37, [%rd18];
	st.shared.f32 	[%r36], %f37;
	ld.global.f32 	%f38, [%rd18+4];
	st.shared.f32 	[%r36+4], %f38;
	ld.global.f32 	%f39, [%rd18+8];
	st.shared.f32 	[%r36+8], %f39;
	ld.global.f32 	%f40, [%rd18+12];
	st.shared.f32 	[%r36+12], %f40;
	ld.global.f32 	%f41, [%rd18+16];
	st.shared.f32 	[%r36+16], %f41;
$L__BB1_13:
	ld.param.u32 	%r241, [_Z7_conv2dILi8ELi4ELi5ELi5ELi64EEvPfS0_S0_S0_iiiiiiiii_param_8];
	setp.eq.s32 	%p19, %r10, %r8;
	setp.eq.s32 	%p20, %r9, %r7;
	bar.sync 	0;
	selp.b32 	%r37, %r13, %r2, %p20;
	selp.b32 	%r143, %r15, %r1, %p19;
	div.u32 	%r38, %r6, %r143;
	mul.lo.s32 	%r144, %r38, %r143;
	sub.s32 	%r39, %r6, %r144;
	div.u32 	%r40, %r3, %r143;
	mov.f32 	%f42, 0f00000000;
	st.local.v4.f32 	[%rd4], {%f42, %f42, %f42, %f42};
	st.local.v4.f32 	[%rd4+16], {%f42, %f42, %f42, %f42};
	st.local.v4.f32 	[%rd4+32], {%f42, %f42, %f42, %f42};
	st.local.v4.f32 	[%rd4+48], {%f42, %f42, %f42, %f42};
	st.local.v4.f32 	[%rd4+64], {%f42, %f42, %f42, %f42};
	st.local.v4.f32 	[%rd4+80], {%f42, %f42, %f42, %f42};
	st.local.v4.f32 	[%rd4+96], {%f42, %f42, %f42, %f42};
	st.local.v4.f32 	[%rd4+112], {%f42, %f42, %f42, %f42};
	st.local.v4.f32 	[%rd4+128], {%f42, %f42, %f42, %f42};
	st.local.v4.f32 	[%rd4+144], {%f42, %f42, %f42, %f42};
	st.local.v4.f32 	[%rd4+160], {%f42, %f42, %f42, %f42};
	st.local.v4.f32 	[%rd4+176], {%f42, %f42, %f42, %f42};
	st.local.v4.f32 	[%rd4+192], {%f42, %f42, %f42, %f42};
	st.local.v4.f32 	[%rd4+208], {%f42, %f42, %f42, %f42};
	st.local.v4.f32 	[%rd4+224], {%f42, %f42, %f42, %f42};
	st.local.v4.f32 	[%rd4+240], {%f42, %f42, %f42, %f42};
	setp.lt.s32 	%p21, %r241, 1;
	@%p21 bra 	$L__BB1_57;
	sub.s32 	%r146, %r37, %r38;
	min.s32 	%r41, %r37, %r146;
	add.s32 	%r148, %r18, 8;
	setp.gt.s32 	%p22, %r148, %r16;
	add.s32 	%r42, %r18, 4;
	setp.lt.s32 	%p23, %r42, %r16;
	and.pred  	%p4, %p22, %p23;
	mul.lo.s32 	%r43, %r103, %r102;
	add.s32 	%r44, %r39, %r11;
	sub.s32 	%r149, %r16, %r18;
	add.s32 	%r45, %r149, -5;
	and.b32  	%r46, %r16, 3;
	max.s32 	%r150, %r41, %r40;
	setp.lt.s32 	%p24, %r40, %r41;
	selp.u32 	%r47, 1, 0, %p24;
	add.s32 	%r151, %r40, %r47;
	sub.s32 	%r48, %r150, %r151;
	max.u32 	%r49, %r40, 1;
	mov.b32 	%r247, 0;
	not.pred 	%p29, %p1;
	not.pred 	%p30, %p4;
	div.u32 	%r198, %r48, %r49;
	add.s32 	%r199, %r198, %r47;
	bra.uni 	$L__BB1_16;
$L__BB1_15:
	ld.param.u32 	%r243, [_Z7_conv2dILi8ELi4ELi5ELi5ELi64EEvPfS0_S0_S0_iiiiiiiii_param_8];
	setp.eq.s32 	%p54, %r247, %r243;
	@%p54 bra 	$L__BB1_57;
$L__BB1_16:
	mov.u32 	%r50, %r247;
	setp.lt.s32 	%p25, %r96, 1;
	@%p25 bra 	$L__BB1_36;
	mov.b32 	%r248, 0;
$L__BB1_18:
	setp.le.s32 	%p26, %r37, %r38;
	@%p26 bra 	$L__BB1_21;
	div.u32 	%r154, %r37, %r40;
	mad.lo.s32 	%r52, %r50, %r154, %r50;
	ld.shared.f32 	%f1, [_ZZ7_conv2dILi8ELi4ELi5ELi5ELi64EEvPfS0_S0_S0_iiiiiiiiiE8s_kernel];
	ld.shared.f32 	%f2, [_ZZ7_conv2dILi8ELi4ELi5ELi5ELi64EEvPfS0_S0_S0_iiiiiiiiiE8s_kernel+4];
	ld.shared.f32 	%f3, [_ZZ7_conv2dILi8ELi4ELi5ELi5ELi64EEvPfS0_S0_S0_iiiiiiiiiE8s_kernel+8];
	ld.shared.f32 	%f4, [_ZZ7_conv2dILi8ELi4ELi5ELi5ELi64EEvPfS0_S0_S0_iiiiiiiiiE8s_kernel+12];
	ld.shared.f32 	%f5, [_ZZ7_conv2dILi8ELi4ELi5ELi5ELi64EEvPfS0_S0_S0_iiiiiiiiiE8s_kernel+16];
	ld.shared.f32 	%f6, [_ZZ7_conv2dILi8ELi4ELi5ELi5ELi64EEvPfS0_S0_S0_iiiiiiiiiE8s_kernel+24];
	ld.shared.f32 	%f7, [_ZZ7_conv2dILi8ELi4ELi5ELi5ELi64EEvPfS0_S0_S0_iiiiiiiiiE8s_kernel+28];
	ld.shared.f32 	%f8, [_ZZ7_conv2dILi8ELi4ELi5ELi5ELi64EEvPfS0_S0_S0_iiiiiiiiiE8s_kernel+32];
	ld.shared.f32 	%f9, [_ZZ7_conv2dILi8ELi4ELi5ELi5ELi64EEvPfS0_S0_S0_iiiiiiiiiE8s_kernel+36];
	ld.shared.f32 	%f10, [_ZZ7_conv2dILi8ELi4ELi5ELi5ELi64EEvPfS0_S0_S0_iiiiiiiiiE8s_kernel+40];
	ld.shared.f32 	%f11, [_ZZ7_conv2dILi8ELi4ELi5ELi5ELi64EEvPfS0_S0_S0_iiiiiiiiiE8s_kernel+48];
	ld.shared.f32 	%f12, [_ZZ7_conv2dILi8ELi4ELi5ELi5ELi64EEvPfS0_S0_S0_iiiiiiiiiE8s_kernel+52];
	ld.shared.f32 	%f13, [_ZZ7_conv2dILi8ELi4ELi5ELi5ELi64EEvPfS0_S0_S0_iiiiiiiiiE8s_kernel+56];
	ld.shared.f32 	%f14, [_ZZ7_conv2dILi8ELi4ELi5ELi5ELi64EEvPfS0_S0_S0_iiiiiiiiiE8s_kernel+60];
	ld.shared.f32 	%f15, [_ZZ7_conv2dILi8ELi4ELi5ELi5ELi64EEvPfS0_S0_S0_iiiiiiiiiE8s_kernel+64];
	ld.shared.f32 	%f16, [_ZZ7_conv2dILi8ELi4ELi5ELi5ELi64EEvPfS0_S0_S0_iiiiiiiiiE8s_kernel+72];
	ld.shared.f32 	%f17, [_ZZ7_conv2dILi8ELi4ELi5ELi5ELi64EEvPfS0_S0_S0_iiiiiiiiiE8s_kernel+76];
	ld.shared.f32 	%f18, [_ZZ7_conv2dILi8ELi4ELi5ELi5ELi64EEvPfS0_S0_S0_iiiiiiiiiE8s_kernel+80];
	ld.shared.f32 	%f19, [_ZZ7_conv2dILi8ELi4ELi5ELi5ELi64EEvPfS0_S0_S0_iiiiiiiiiE8s_kernel+84];
	ld.shared.f32 	%f20, [_ZZ7_conv2dILi8ELi4ELi5ELi5ELi64EEvPfS0_S0_S0_iiiiiiiiiE8s_kernel+88];
	ld.shared.f32 	%f21, [_ZZ7_conv2dILi8ELi4ELi5ELi5ELi64EEvPfS0_S0_S0_iiiiiiiiiE8s_kernel+96];
	ld.shared.f32 	%f22, [_ZZ7_conv2dILi8ELi4ELi5ELi5ELi64EEvPfS0_S0_S0_iiiiiiiiiE8s_kernel+100];
	ld.shared.f32 	%f23, [_ZZ7_conv2dILi8ELi4ELi5ELi5ELi64EEvPfS0_S0_S0_iiiiiiiiiE8s_kernel+104];
	ld.shared.f32 	%f24, [_ZZ7_conv2dILi8ELi4ELi5ELi5ELi64EEvPfS0_S0_S0_iiiiiiiiiE8s_kernel+108];
	mov.b32 	%r249, 0;
	ld.shared.f32 	%f25, [_ZZ7_conv2dILi8ELi4ELi5ELi5ELi64EEvPfS0_S0_S0_iiiiiiiiiE8s_kernel+112];
$L__BB1_20:
	add.s32 	%r155, %r249, %r38;
	div.u32 	%r156, %r249, %r40;
	add.s32 	%r157, %r52, %r156;
	mul.wide.u32 	%rd19, %r157, 4;
	add.s64 	%rd20, %rd4, %rd19;
	ld.local.f32 	%f43, [%rd20];
	mov.u32 	%r158, _ZZ7_conv2dILi8ELi4ELi5ELi5ELi64EEvPfS0_S0_S0_iiiiiiiiiE4s_in;
	mad.lo.s32 	%r159, %r155, 72, %r158;
	shl.b32 	%r160, %r39, 2;
	add.s32 	%r161, %r159, %r160;
	ld.shared.f32 	%f44, [%r161];
	fma.rn.f32 	%f45, %f44, %f1, %f43;
	ld.shared.f32 	%f46, [%r161+4];
	fma.rn.f32 	%f47, %f46, %f2, %f45;
	ld.shared.f32 	%f48, [%r161+8];
	fma.rn.f32 	%f49, %f48, %f3, %f47;
	ld.shared.f32 	%f50, [%r161+12];
	fma.rn.f32 	%f51, %f50, %f4, %f49;
	ld.shared.f32 	%f52, [%r161+16];
	fma.rn.f32 	%f53, %f52, %f5, %f51;
	ld.shared.f32 	%f54, [%r161+72];
	fma.rn.f32 	%f55, %f54, %f6, %f53;
	ld.shared.f32 	%f56, [%r161+76];
	fma.rn.f32 	%f57, %f56, %f7, %f55;
	ld.shared.f32 	%f58, [%r161+80];
	fma.rn.f32 	%f59, %f58, %f8, %f57;
	ld.shared.f32 	%f60, [%r161+84];
	fma.rn.f32 	%f61, %f60, %f9, %f59;
	ld.shared.f32 	%f62, [%r161+88];
	fma.rn.f32 	%f63, %f62, %f10, %f61;
	ld.shared.f32 	%f64, [%r161+144];
	fma.rn.f32 	%f65, %f64, %f11, %f63;
	ld.shared.f32 	%f66, [%r161+148];
	fma.rn.f32 	%f67, %f66, %f12, %f65;
	ld.shared.f32 	%f68, [%r161+152];
	fma.rn.f32 	%f69, %f68, %f13, %f67;
	ld.shared.f32 	%f70, [%r161+156];
	fma.rn.f32 	%f71, %f70, %f14, %f69;
	ld.shared.f32 	%f72, [%r161+160];
	fma.rn.f32 	%f73, %f72, %f15, %f71;
	ld.shared.f32 	%f74, [%r161+216];
	fma.rn.f32 	%f75, %f74, %f16, %f73;
	ld.shared.f32 	%f76, [%r161+220];
	fma.rn.f32 	%f77, %f76, %f17, %f75;
	ld.shared.f32 	%f78, [%r161+224];
	fma.rn.f32 	%f79, %f78, %f18, %f77;
	ld.shared.f32 	%f80, [%r161+228];
	fma.rn.f32 	%f81, %f80, %f19, %f79;
	ld.shared.f32 	%f82, [%r161+232];
	fma.rn.f32 	%f83, %f82, %f20, %f81;
	ld.shared.f32 	%f84, [%r161+288];
	fma.rn.f32 	%f85, %f84, %f21, %f83;
	ld.shared.f32 	%f86, [%r161+292];
	fma.rn.f32 	%f87, %f86, %f22, %f85;
	ld.shared.f32 	%f88, [%r161+296];
	fma.rn.f32 	%f89, %f88, %f23, %f87;
	ld.shared.f32 	%f90, [%r161+300];
	fma.rn.f32 	%f91, %f90, %f24, %f89;
	ld.shared.f32 	%f92, [%r161+304];
	fma.rn.f32 	%f93, %f92, %f25, %f91;
	st.local.f32 	[%rd20], %f93;
	add.s32 	%r249, %r249, %r40;
	setp.lt.s32 	%p27, %r249, %r41;
	@%p27 bra 	$L__BB1_20;
$L__BB1_21:
	add.s32 	%r248, %r248, 1;
	setp.ge.s32 	%p28, %r248, %r96;
	@%p28 bra 	$L__BB1_35;
	@%p29 bra 	$L__BB1_33;
	ld.param.u32 	%r240, [_Z7_conv2dILi8ELi4ELi5ELi5ELi64EEvPfS0_S0_S0_iiiiiiiii_param_6];
	mul.lo.s32 	%r163, %r98, %r240;
	mul.lo.s32 	%r164, %r163, %r248;
	add.s32 	%r56, %r164, %r12;
	add.s32 	%r165, %r18, %r12;
	add.s32 	%r57, %r165, %r164;
	mov.b32 	%r250, 0;
$L__BB1_24:
	add.s32 	%r166, %r250, %r126;
	mul.lo.s32 	%r59, %r166, %r98;
	add.s32 	%r167, %r57, %r59;
	mul.wide.s32 	%rd21, %r167, 4;
	add.s64 	%rd6, %rd3, %rd21;
	ld.global.v4.f32 	{%f94, %f95, %f96, %f97}, [%rd6];
	mov.u32 	%r168, _ZZ7_conv2dILi8ELi4ELi5ELi5ELi64EEvPfS0_S0_S0_iiiiiiiiiE4s_in;
	mad.lo.s32 	%r60, %r166, 72, %r168;
	shl.b32 	%r169, %r18, 2;
	add.s32 	%r61, %r60, %r169;
	st.shared.f32 	[%r61], %f94;
	st.shared.f32 	[%r61+4], %f95;
	st.shared.f32 	[%r61+8], %f96;
	st.shared.f32 	[%r61+12], %f97;
	@%p30 bra 	$L__BB1_32;
	setp.eq.s32 	%p31, %r46, 0;
	mov.u32 	%r251, %r42;
	@%p31 bra 	$L__BB1_29;
	add.s32 	%r251, %r18, 5;
	setp.eq.s32 	%p32, %r46, 1;
	ld.global.f32 	%f98, [%rd6+16];
	st.shared.f32 	[%r61+16], %f98;
	@%p32 bra 	$L__BB1_29;
	add.s32 	%r251, %r18, 6;
	setp.eq.s32 	%p33, %r46, 2;
	ld.global.f32 	%f99, [%rd6+20];
	st.shared.f32 	[%r61+20], %f99;
	@%p33 bra 	$L__BB1_29;
	add.s32 	%r251, %r18, 7;
	ld.global.f32 	%f100, [%rd6+24];
	st.shared.f32 	[%r61+24], %f100;
$L__BB1_29:
	setp.lt.u32 	%p34, %r45, 3;
	@%p34 bra 	$L__BB1_32;
	add.s32 	%r66, %r59, %r56;
$L__BB1_31:
	add.s32 	%r170, %r66, %r251;
	mul.wide.s32 	%rd22, %r170, 4;
	add.s64 	%rd23, %rd3, %rd22;
	ld.global.f32 	%f101, [%rd23];
	shl.b32 	%r171, %r251, 2;
	add.s32 	%r172, %r60, %r171;
	st.shared.f32 	[%r172], %f101;
	ld.global.f32 	%f102, [%rd23+4];
	st.shared.f32 	[%r172+4], %f102;
	ld.global.f32 	%f103, [%rd23+8];
	st.shared.f32 	[%r172+8], %f103;
	ld.global.f32 	%f104, [%rd23+12];
	st.shared.f32 	[%r172+12], %f104;
	add.s32 	%r251, %r251, 4;
	setp.ne.s32 	%p35, %r251, %r16;
	@%p35 bra 	$L__BB1_31;
$L__BB1_32:
	add.s32 	%r250, %r250, %r19;
	setp.lt.s32 	%p36, %r250, %r119;
	@%p36 bra 	$L__BB1_24;
$L__BB1_33:
	@%p3 bra 	$L__BB1_35;
	ld.param.u64 	%rd79, [_Z7_conv2dILi8ELi4ELi5ELi5ELi64EEvPfS0_S0_S0_iiiiiiiii_param_2];
	mad.lo.s32 	%r173, %r50, %r96, %r248;
	mul.lo.s32 	%r174, %r43, %r173;
	mov.u32 	%r175, %tid.y;
	mad.lo.s32 	%r176, %r175, 5, %r174;
	cvta.to.global.u64 	%rd24, %rd79;
	mul.wide.u32 	%rd25, %r176, 4;
	add.s64 	%rd26, %rd24, %rd25;
	ld.global.f32 	%f105, [%rd26];
	mov.u32 	%r177, _ZZ7_conv2dILi8ELi4ELi5ELi5ELi64EEvPfS0_S0_S0_iiiiiiiiiE8s_kernel;
	mad.lo.s32 	%r178, %r175, 24, %r177;
	st.shared.f32 	[%r178], %f105;
	add.s32 	%r179, %r176, 1;
	mul.wide.u32 	%rd27, %r179, 4;
	add.s64 	%rd28, %rd24, %rd27;
	ld.global.f32 	%f106, [%rd28];
	st.shared.f32 	[%r178+4], %f106;
	add.s32 	%r180, %r176, 2;
	mul.wide.u32 	%rd29, %r180, 4;
	add.s64 	%rd30, %rd24, %rd29;
	ld.global.f32 	%f107, [%rd30];
	st.shared.f32 	[%r178+8], %f107;
	add.s32 	%r181, %r176, 3;
	mul.wide.u32 	%rd31, %r181, 4;
	add.s64 	%rd32, %rd24, %rd31;
	ld.global.f32 	%f108, [%rd32];
	st.shared.f32 	[%r178+12], %f108;
	add.s32 	%r182, %r176, 4;
	mul.wide.u32 	%rd33, %r182, 4;
	add.s64 	%rd34, %rd24, %rd33;
	ld.global.f32 	%f109, [%rd34];
	st.shared.f32 	[%r178+16], %f109;
$L__BB1_35:
	bar.sync 	0;
	setp.ne.s32 	%p37, %r248, %r96;
	@%p37 bra 	$L__BB1_18;
$L__BB1_36:
	ld.param.u32 	%r242, [_Z7_conv2dILi8ELi4ELi5ELi5ELi64EEvPfS0_S0_S0_iiiiiiiii_param_8];
	add.s32 	%r247, %r50, 1;
	setp.ge.s32 	%p38, %r247, %r242;
	or.pred  	%p39, %p3, %p38;
	@%p39 bra 	$L__BB1_38;
	ld.param.u64 	%rd80, [_Z7_conv2dILi8ELi4ELi5ELi5ELi64EEvPfS0_S0_S0_iiiiiiiii_param_2];
	mul.lo.s32 	%r183, %r43, %r96;
	mul.lo.s32 	%r184, %r183, %r247;
	mov.u32 	%r185, %tid.y;
	mad.lo.s32 	%r186, %r185, 5, %r184;
	cvta.to.global.u64 	%rd35, %rd80;
	mul.wide.u32 	%rd36, %r186, 4;
	add.s64 	%rd37, %rd35, %rd36;
	ld.global.f32 	%f110, [%rd37];
	mov.u32 	%r187, _ZZ7_conv2dILi8ELi4ELi5ELi5ELi64EEvPfS0_S0_S0_iiiiiiiiiE8s_kernel;
	mad.lo.s32 	%r188, %r185, 24, %r187;
	st.shared.f32 	[%r188], %f110;
	add.s32 	%r189, %r186, 1;
	mul.wide.u32 	%rd38, %r189, 4;
	add.s64 	%rd39, %rd35, %rd38;
	ld.global.f32 	%f111, [%rd39];
	st.shared.f32 	[%r188+4], %f111;
	add.s32 	%r190, %r186, 2;
	mul.wide.u32 	%rd40, %r190, 4;
	add.s64 	%rd41, %rd35, %rd40;
	ld.global.f32 	%f112, [%rd41];
	st.shared.f32 	[%r188+8], %f112;
	add.s32 	%r191, %r186, 3;
	mul.wide.u32 	%rd42, %r191, 4;
	add.s64 	%rd43, %rd35, %rd42;
	ld.global.f32 	%f113, [%rd43];
	st.shared.f32 	[%r188+12], %f113;
	add.s32 	%r192, %r186, 4;
	mul.wide.u32 	%rd44, %r192, 4;
	add.s64 	%rd45, %rd35, %rd44;
	ld.global.f32 	%f114, [%rd45];
	st.shared.f32 	[%r188+16], %f114;
$L__BB1_38:
	setp.le.s32 	%p40, %r37, %r38;
	bar.sync 	0;
	@%p40 bra 	$L__BB1_46;
	ld.param.u64 	%rd81, [_Z7_conv2dILi8ELi4ELi5ELi5ELi64EEvPfS0_S0_S0_iiiiiiiii_param_3];
	mov.u32 	%r194, %ctaid.y;
	shl.b32 	%r195, %r194, 3;
	add.s32 	%r196, %r195, %r38;
	mad.lo.s32 	%r71, %r50, %r100, %r196;
	div.u32 	%r197, %r37, %r40;
	mad.lo.s32 	%r72, %r50, %r197, %r50;
	cvta.to.global.u64 	%rd46, %rd81;
	mul.wide.u32 	%rd47, %r50, 4;
	add.s64 	%rd7, %rd46, %rd47;
	add.s32 	%r73, %r199, 1;
	and.b32  	%r74, %r73, 3;
	setp.lt.u32 	%p41, %r199, 3;
	mov.b32 	%r254, 0;
	@%p41 bra 	$L__BB1_42;
	and.b32  	%r75, %r73, -4;
	mov.b32 	%r254, 0;
	mov.u32 	%r255, %r254;
$L__BB1_41:
	add.s32 	%r201, %r254, %r71;
	mad.lo.s32 	%r202, %r201, %r101, %r44;
	div.u32 	%r203, %r254, %r40;
	add.s32 	%r204, %r72, %r203;
	mul.wide.u32 	%rd48, %r204, 4;
	add.s64 	%rd49, %rd4, %rd48;
	ld.local.f32 	%f115, [%rd49];
	ld.global.f32 	%f116, [%rd7];
	add.f32 	%f117, %f115, %f116;
	mul.wide.s32 	%rd50, %r202, 4;
	add.s64 	%rd51, %rd2, %rd50;
	st.global.f32 	[%rd51], %f117;
	add.s32 	%r205, %r254, %r40;
	add.s32 	%r206, %r201, %r40;
	mad.lo.s32 	%r207, %r206, %r101, %r44;
	div.u32 	%r208, %r205, %r40;
	add.s32 	%r209, %r72, %r208;
	mul.wide.u32 	%rd52, %r209, 4;
	add.s64 	%rd53, %rd4, %rd52;
	ld.local.f32 	%f118, [%rd53];
	ld.global.f32 	%f119, [%rd7];
	add.f32 	%f120, %f118, %f119;
	mul.wide.s32 	%rd54, %r207, 4;
	add.s64 	%rd55, %rd2, %rd54;
	st.global.f32 	[%rd55], %f120;
	add.s32 	%r210, %r205, %r40;
	add.s32 	%r211, %r206, %r40;
	mad.lo.s32 	%r212, %r211, %r101, %r44;
	div.u32 	%r213, %r210, %r40;
	add.s32 	%r214, %r72, %r213;
	mul.wide.u32 	%rd56, %r214, 4;
	add.s64 	%rd57, %rd4, %rd56;
	ld.local.f32 	%f121, [%rd57];
	ld.global.f32 	%f122, [%rd7];
	add.f32 	%f123, %f121, %f122;
	mul.wide.s32 	%rd58, %r212, 4;
	add.s64 	%rd59, %rd2, %rd58;
	st.global.f32 	[%rd59], %f123;
	add.s32 	%r215, %r210, %r40;
	add.s32 	%r216, %r211, %r40;
	mad.lo.s32 	%r217, %r216, %r101, %r44;
	div.u32 	%r218, %r215, %r40;
	add.s32 	%r219, %r72, %r218;
	mul.wide.u32 	%rd60, %r219, 4;
	add.s64 	%rd61, %rd4, %rd60;
	ld.local.f32 	%f124, [%rd61];
	ld.global.f32 	%f125, [%rd7];
	add.f32 	%f126, %f124, %f125;
	mul.wide.s32 	%rd62, %r217, 4;
	add.s64 	%rd63, %rd2, %rd62;
	st.global.f32 	[%rd63], %f126;
	add.s32 	%r254, %r215, %r40;
	add.s32 	%r255, %r255, 4;
	setp.eq.s32 	%p42, %r255, %r75;
	@%p42 bra 	$L__BB1_42;
	bra.uni 	$L__BB1_41;
$L__BB1_42:
	setp.eq.s32 	%p43, %r74, 0;
	@%p43 bra 	$L__BB1_46;
	add.s32 	%r77, %r254, %r71;
	mad.lo.s32 	%r220, %r77, %r101, %r44;
	div.u32 	%r221, %r254, %r40;
	add.s32 	%r222, %r72, %r221;
	mul.wide.u32 	%rd64, %r222, 4;
	add.s64 	%rd65, %rd4, %rd64;
	ld.local.f32 	%f127, [%rd65];
	ld.global.f32 	%f128, [%rd7];
	add.f32 	%f129, %f127, %f128;
	mul.wide.s32 	%rd66, %r220, 4;
	add.s64 	%rd67, %rd2, %rd66;
	st.global.f32 	[%rd67], %f129;
	setp.eq.s32 	%p44, %r74, 1;
	@%p44 bra 	$L__BB1_46;
	add.s32 	%r78, %r254, %r40;
	add.s32 	%r79, %r77, %r40;
	mad.lo.s32 	%r223, %r79, %r101, %r44;
	div.u32 	%r224, %r78, %r40;
	add.s32 	%r225, %r72, %r224;
	mul.wide.u32 	%rd68, %r225, 4;
	add.s64 	%rd69, %rd4, %rd68;
	ld.local.f32 	%f130, [%rd69];
	ld.global.f32 	%f131, [%rd7];
	add.f32 	%f132, %f130, %f131;
	mul.wide.s32 	%rd70, %r223, 4;
	add.s64 	%rd71, %rd2, %rd70;
	st.global.f32 	[%rd71], %f132;
	setp.eq.s32 	%p45, %r74, 2;
	@%p45 bra 	$L__BB1_46;
	add.s32 	%r226, %r79, %r40;
	mad.lo.s32 	%r227, %r226, %r101, %r44;
	add.s32 	%r228, %r78, %r40;
	div.u32 	%r229, %r228, %r40;
	add.s32 	%r230, %r72, %r229;
	mul.wide.u32 	%rd72, %r230, 4;
	add.s64 	%rd73, %rd4, %rd72;
	ld.local.f32 	%f133, [%rd73];
	ld.global.f32 	%f134, [%rd7];
	add.f32 	%f135, %f133, %f134;
	mul.wide.s32 	%rd74, %r227, 4;
	add.s64 	%rd75, %rd2, %rd74;
	st.global.f32 	[%rd75], %f135;
$L__BB1_46:
	@%p29 bra 	$L__BB1_15;
	mov.b32 	%r256, 0;
$L__BB1_48:
	add.s32 	%r232, %r256, %r126;
	mul.lo.s32 	%r85, %r232, %r98;
	add.s32 	%r233, %r18, %r12;
	add.s32 	%r234, %r233, %r85;
	mul.wide.s32 	%rd76, %r234, 4;
	add.s64 	%rd8, %rd3, %rd76;
	ld.global.v4.f32 	{%f136, %f137, %f138, %f139}, [%rd8];
	mov.u32 	%r235, _ZZ7_conv2dILi8ELi4ELi5ELi5ELi64EEvPfS0_S0_S0_iiiiiiiiiE4s_in;
	mad.lo.s32 	%r86, %r232, 72, %r235;
	shl.b32 	%r236, %r18, 2;
	add.s32 	%r87, %r86, %r236;
	st.shared.f32 	[%r87], %f136;
	st.shared.f32 	[%r87+4], %f137;
	st.shared.f32 	[%r87+8], %f138;
	st.shared.f32 	[%r87+12], %f139;
	@%p30 bra 	$L__BB1_56;
	setp.eq.s32 	%p48, %r46, 0;
	mov.u32 	%r257, %r42;
	@%p48 bra 	$L__BB1_53;
	add.s32 	%r257, %r18, 5;
	setp.eq.s32 	%p49, %r46, 1;
	ld.global.f32 	%f140, [%rd8+16];
	st.shared.f32 	[%r87+16], %f140;
	@%p49 bra 	$L__BB1_53;
	add.s32 	%r257, %r18, 6;
	setp.eq.s32 	%p50, %r46, 2;
	ld.global.f32 	%f141, [%rd8+20];
	st.shared.f32 	[%r87+20], %f141;
	@%p50 bra 	$L__BB1_53;
	add.s32 	%r257, %r18, 7;
	ld.global.f32 	%f142, [%rd8+24];
	st.shared.f32 	[%r87+24], %f142;
$L__BB1_53:
	setp.lt.u32 	%p51, %r45, 3;
	@%p51 bra 	$L__BB1_56;
	add.s32 	%r92, %r85, %r12;
$L__BB1_55:
	add.s32 	%r237, %r92, %r257;
	mul.wide.s32 	%rd77, %r237, 4;
	add.s64 	%rd78, %rd3, %rd77;
	ld.global.f32 	%f143, [%rd78];
	shl.b32 	%r238, %r257, 2;
	add.s32 	%r239, %r86, %r238;
	st.shared.f32 	[%r239], %f143;
	ld.global.f32 	%f144, [%rd78+4];
	st.shared.f32 	[%r239+4], %f144;
	ld.global.f32 	%f145, [%rd78+8];
	st.shared.f32 	[%r239+8], %f145;
	ld.global.f32 	%f146, [%rd78+12];
	st.shared.f32 	[%r239+12], %f146;
	add.s32 	%r257, %r257, 4;
	setp.ne.s32 	%p52, %r257, %r16;
	@%p52 bra 	$L__BB1_55;
$L__BB1_56:
	add.s32 	%r256, %r256, %r19;
	setp.lt.s32 	%p53, %r256, %r119;
	@%p53 bra 	$L__BB1_48;
	bra.uni 	$L__BB1_15;
$L__BB1_57:
	ret;

}
	// .globl	_Z10add_arraysPiS_S_i
.visible .entry _Z10add_arraysPiS_S_i(
	.param .u64 .ptr .align 1 _Z10add_arraysPiS_S_i_param_0,
	.param .u64 .ptr .align 1 _Z10add_arraysPiS_S_i_param_1,
	.param .u64 .ptr .align 1 _Z10add_arraysPiS_S_i_param_2,
	.param .u32 _Z10add_arraysPiS_S_i_param_3
)
{
	.reg .pred 	%p<2>;
	.reg .b32 	%r<9>;
	.reg .b64 	%rd<11>;

	ld.param.u64 	%rd1, [_Z10add_arraysPiS_S_i_param_0];
	ld.param.u64 	%rd2, [_Z10add_arraysPiS_S_i_param_1];
	ld.param.u64 	%rd3, [_Z10add_arraysPiS_S_i_param_2];
	ld.param.u32 	%r2, [_Z10add_arraysPiS_S_i_param_3];
	mov.u32 	%r3, %tid.x;
	mov.u32 	%r4, %ctaid.x;
	mov.u32 	%r5, %ntid.x;
	mad.lo.s32 	%r1, %r4, %r5, %r3;
	setp.ge.s32 	%p1, %r1, %r2;
	@%p1 bra 	$L__BB2_2;
	cvta.to.global.u64 	%rd4, %rd1;
	cvta.to.global.u64 	%rd5, %rd2;
	cvta.to.global.u64 	%rd6, %rd3;
	mul.wide.s32 	%rd7, %r1, 4;
	add.s64 	%rd8, %rd4, %rd7;
	ld.global.u32 	%r6, [%rd8];
	add.s64 	%rd9, %rd5, %rd7;
	ld.global.u32 	%r7, [%rd9];
	add.s32 	%r8, %r7, %r6;
	add.s64 	%rd10, %rd6, %rd7;
	st.global.u32 	[%rd10], %r8;
$L__BB2_2:
	ret;

}
	// .globl	_Z8reluGemvPfS_S_S_ii
.visible .entry _Z8reluGemvPfS_S_S_ii(
	.param .u64 .ptr .align 1 _Z8reluGemvPfS_S_S_ii_param_0,
	.param .u64 .ptr .align 1 _Z8reluGemvPfS_S_S_ii_param_1,
	.param .u64 .ptr .align 1 _Z8reluGemvPfS_S_S_ii_param_2,
	.param .u64 .ptr .align 1 _Z8reluGemvPfS_S_S_ii_param_3,
	.param .u32 _Z8reluGemvPfS_S_S_ii_param_4,
	.param .u32 _Z8reluGemvPfS_S_S_ii_param_5
)
{
	.reg .pred 	%p<19>;
	.reg .b32 	%r<52>;
	.reg .b32 	%f<215>;
	.reg .b64 	%rd<42>;

	ld.param.u64 	%rd11, [_Z8reluGemvPfS_S_S_ii_param_0];
	ld.param.u64 	%rd12, [_Z8reluGemvPfS_S_S_ii_param_1];
	ld.param.u64 	%rd13, [_Z8reluGemvPfS_S_S_ii_param_2];
	ld.param.u64 	%rd14, [_Z8reluGemvPfS_S_S_ii_param_3];
	ld.param.u32 	%r18, [_Z8reluGemvPfS_S_S_ii_param_4];
	ld.param.u32 	%r17, [_Z8reluGemvPfS_S_S_ii_param_5];
	cvta.to.global.u64 	%rd1, %rd13;
	cvta.to.global.u64 	%rd2, %rd14;
	mov.u32 	%r19, %ctaid.x;
	mov.u32 	%r1, %tid.x;
	mov.u32 	%r20, %tid.y;
	and.b32  	%r2, %r1, 31;
	mov.u32 	%r21, %ntid.y;
	mad.lo.s32 	%r3, %r21, %r19, %r20;
	setp.ge.s32 	%p1, %r3, %r18;
	@%p1 bra 	$L__BB3_17;
	cvta.to.global.u64 	%rd3, %rd11;
	shr.s32 	%r22, %r17, 31;
	shr.u32 	%r23, %r22, 25;
	add.s32 	%r24, %r17, %r23;
	shr.s32 	%r25, %r24, 7;
	add.s32 	%r26, %r17, 127;
	setp.lt.u32 	%p2, %r26, 255;
	selp.b32 	%r4, 1, %r25, %p2;
	mul.lo.s32 	%r5, %r17, %r3;
	setp.lt.s32 	%p3, %r4, 1;
	mov.f32 	%f214, 0f00000000;
	@%p3 bra 	$L__BB3_13;
	and.b32  	%r6, %r4, 7;
	setp.lt.u32 	%p4, %r4, 8;
	mov.f32 	%f214, 0f00000000;
	mov.b32 	%r50, 0;
	@%p4 bra 	$L__BB3_5;
	and.b32  	%r50, %r4, 2147483640;
	neg.s32 	%r48, %r50;
	mul.wide.u32 	%rd15, %r2, 16;
	mul.wide.s32 	%rd16, %r5, 4;
	add.s64 	%rd17, %rd15, %rd16;
	add.s64 	%rd18, %rd17, %rd3;
	add.s64 	%rd41, %rd18, 2048;
	add.s64 	%rd19, %rd15, %rd1;
	add.s64 	%rd40, %rd19, 2048;
	mov.f32 	%f214, 0f00000000;
$L__BB3_4:
	.pragma "nounroll";
	ld.global.nc.v4.f32 	{%f19, %f20, %f21, %f22}, [%rd41+-2048];
	ld.global.nc.v4.f32 	{%f23, %f24, %f25, %f26}, [%rd40+-2048];
	fma.rn.f32 	%f27, %f19, %f23, %f214;
	fma.rn.f32 	%f28, %f20, %f24, %f27;
	fma.rn.f32 	%f29, %f21, %f25, %f28;
	fma.rn.f32 	%f30, %f22, %f26, %f29;
	ld.global.nc.v4.f32 	{%f31, %f32, %f33, %f34}, [%rd41+-1536];
	ld.global.nc.v4.f32 	{%f35, %f36, %f37, %f38}, [%rd40+-1536];
	fma.rn.f32 	%f39, %f31, %f35, %f30;
	fma.rn.f32 	%f40, %f32, %f36, %f39;
	fma.rn.f32 	%f41, %f33, %f37, %f40;
	fma.rn.f32 	%f42, %f34, %f38, %f41;
	ld.global.nc.v4.f32 	{%f43, %f44, %f45, %f46}, [%rd41+-1024];
	ld.global.nc.v4.f32 	{%f47, %f48, %f49, %f50}, [%rd40+-1024];
	fma.rn.f32 	%f51, %f43, %f47, %f42;
	fma.rn.f32 	%f52, %f44, %f48, %f51;
	fma.rn.f32 	%f53, %f45, %f49, %f52;
	fma.rn.f32 	%f54, %f46, %f50, %f53;
	ld.global.nc.v4.f32 	{%f55, %f56, %f57, %f58}, [%rd41+-512];
	ld.global.nc.v4.f32 	{%f59, %f60, %f61, %f62}, [%rd40+-512];
	fma.rn.f32 	%f63, %f55, %f59, %f54;
	fma.rn.f32 	%f64, %f56, %f60, %f63;
	fma.rn.f32 	%f65, %f57, %f61, %f64;
	fma.rn.f32 	%f66, %f58, %f62, %f65;
	ld.global.nc.v4.f32 	{%f67, %f68, %f69, %f70}, [%rd41];
	ld.global.nc.v4.f32 	{%f71, %f72, %f73, %f74}, [%rd40];
	fma.rn.f32 	%f75, %f67, %f71, %f66;
	fma.rn.f32 	%f76, %f68, %f72, %f75;
	fma.rn.f32 	%f77, %f69, %f73, %f76;
	fma.rn.f32 	%f78, %f70, %f74, %f77;
	ld.global.nc.v4.f32 	{%f79, %f80, %f81, %f82}, [%rd41+512];
	ld.global.nc.v4.f32 	{%f83, %f84, %f85, %f86}, [%rd40+512];
	fma.rn.f32 	%f87, %f79, %f83, %f78;
	fma.rn.f32 	%f88, %f80, %f84, %f87;
	fma.rn.f32 	%f89, %f81, %f85, %f88;
	fma.rn.f32 	%f90, %f82, %f86, %f89;
	ld.global.nc.v4.f32 	{%f91, %f92, %f93, %f94}, [%rd41+1024];
	ld.global.nc.v4.f32 	{%f95, %f96, %f97, %f98}, [%rd40+1024];
	fma.rn.f32 	%f99, %f91, %f95, %f90;
	fma.rn.f32 	%f100, %f92, %f96, %f99;
	fma.rn.f32 	%f101, %f93, %f97, %f100;
	fma.rn.f32 	%f102, %f94, %f98, %f101;
	ld.global.nc.v4.f32 	{%f103, %f104, %f105, %f106}, [%rd41+1536];
	ld.global.nc.v4.f32 	{%f107, %f108, %f109, %f110}, [%rd40+1536];
	fma.rn.f32 	%f111, %f103, %f107, %f102;
	fma.rn.f32 	%f112, %f104, %f108, %f111;
	fma.rn.f32 	%f113, %f105, %f109, %f112;
	fma.rn.f32 	%f214, %f106, %f110, %f113;
	add.s32 	%r48, %r48, 8;
	add.s64 	%rd41, %rd41, 4096;
	add.s64 	%rd40, %rd40, 4096;
	setp.ne.s32 	%p5, %r48, 0;
	@%p5 bra 	$L__BB3_4;
$L__BB3_5:
	setp.eq.s32 	%p6, %r6, 0;
	@%p6 bra 	$L__BB3_13;
	mul.wide.s32 	%rd20, %r5, 4;
	add.s64 	%rd10, %rd3, %rd20;
	and.b32  	%r12, %r4, 3;
	setp.lt.u32 	%p7, %r6, 4;
	@%p7 bra 	$L__BB3_8;
	shl.b32 	%r29, %r50, 5;
	or.b32  	%r30, %r29, %r2;
	mul.wide.u32 	%rd21, %r30, 16;
	add.s64 	%rd22, %rd10, %rd21;
	ld.global.nc.v4.f32 	{%f115, %f116, %f117, %f118}, [%rd22];
	add.s64 	%rd23, %rd1, %rd21;
	ld.global.nc.v4.f32 	{%f119, %f120, %f121, %f122}, [%rd23];
	fma.rn.f32 	%f123, %f115, %f119, %f214;
	fma.rn.f32 	%f124, %f116, %f120, %f123;
	fma.rn.f32 	%f125, %f117, %f121, %f124;
	fma.rn.f32 	%f126, %f118, %f122, %f125;
	ld.global.nc.v4.f32 	{%f127, %f128, %f129, %f130}, [%rd22+512];
	ld.global.nc.v4.f32 	{%f131, %f132, %f133, %f134}, [%rd23+512];
	fma.rn.f32 	%f135, %f127, %f131, %f126;
	fma.rn.f32 	%f136, %f128, %f132, %f135;
	fma.rn.f32 	%f137, %f129, %f133, %f136;
	fma.rn.f32 	%f138, %f130, %f134, %f137;
	ld.global.nc.v4.f32 	{%f139, %f140, %f141, %f142}, [%rd22+1024];
	ld.global.nc.v4.f32 	{%f143, %f144, %f145, %f146}, [%rd23+1024];
	fma.rn.f32 	%f147, %f139, %f143, %f138;
	fma.rn.f32 	%f148, %f140, %f144, %f147;
	fma.rn.f32 	%f149, %f141, %f145, %f148;
	fma.rn.f32 	%f150, %f142, %f146, %f149;
	ld.global.nc.v4.f32 	{%f151, %f152, %f153, %f154}, [%rd22+1536];
	ld.global.nc.v4.f32 	{%f155, %f156, %f157, %f158}, [%rd23+1536];
	fma.rn.f32 	%f159, %f151, %f155, %f150;
	fma.rn.f32 	%f160, %f152, %f156, %f159;
	fma.rn.f32 	%f161, %f153, %f157, %f160;
	fma.rn.f32 	%f214, %f154, %f158, %f161;
	add.s32 	%r50, %r50, 4;
$L__BB3_8:
	setp.eq.s32 	%p8, %r12, 0;
	@%p8 bra 	$L__BB3_13;
	setp.eq.s32 	%p9, %r12, 1;
	@%p9 bra 	$L__BB3_11;
	shl.b32 	%r31, %r50, 5;
	or.b32  	%r32, %r31, %r2;
	mul.wide.u32 	%rd24, %r32, 16;
	add.s64 	%rd25, %rd10, %rd24;
	ld.global.nc.v4.f32 	{%f163, %f164, %f165, %f166}, [%rd25];
	add.s64 	%rd26, %rd1, %rd24;
	ld.global.nc.v4.f32 	{%f167, %f168, %f169, %f170}, [%rd26];
	fma.rn.f32 	%f171, %f163, %f167, %f214;
	fma.rn.f32 	%f172, %f164, %f168, %f171;
	fma.rn.f32 	%f173, %f165, %f169, %f172;
	fma.rn.f32 	%f174, %f166, %f170, %f173;
	add.s32 	%r33, %r32, 32;
	mul.wide.u32 	%rd27, %r33, 16;
	add.s64 	%rd28, %rd10, %rd27;
	ld.global.nc.v4.f32 	{%f175, %f176, %f177, %f178}, [%rd28];
	add.s64 	%rd29, %rd1, %rd27;
	ld.global.nc.v4.f32 	{%f179, %f180, %f181, %f182}, [%rd29];
	fma.rn.f32 	%f183, %f175, %f179, %f174;
	fma.rn.f32 	%f184, %f176, %f180, %f183;
	fma.rn.f32 	%f185, %f177, %f181, %f184;
	fma.rn.f32 	%f214, %f178, %f182, %f185;
	add.s32 	%r50, %r50, 2;
$L__BB3_11:
	and.b32  	%r34, %r4, 1;
	setp.eq.b32 	%p10, %r34, 1;
	not.pred 	%p11, %p10;
	@%p11 bra 	$L__BB3_13;
	shl.b32 	%r35, %r50, 5;
	or.b32  	%r36, %r35, %r2;
	mul.wide.u32 	%rd30, %r36, 16;
	add.s64 	%rd31, %rd10, %rd30;
	ld.global.nc.v4.f32 	{%f186, %f187, %f188, %f189}, [%rd31];
	add.s64 	%rd32, %rd1, %rd30;
	ld.global.nc.v4.f32 	{%f190, %f191, %f192, %f193}, [%rd32];
	fma.rn.f32 	%f194, %f186, %f190, %f214;
	fma.rn.f32 	%f195, %f187, %f191, %f194;
	fma.rn.f32 	%f196, %f188, %f192, %f195;
	fma.rn.f32 	%f214, %f189, %f193, %f196;
$L__BB3_13:
	mov.b32 	%r37, %f214;
	shfl.sync.down.b32	%r38|%p12, %r37, 16, 31, -1;
	mov.b32 	%f197, %r38;
	add.f32 	%f198, %f214, %f197;
	mov.b32 	%r39, %f198;
	shfl.sync.down.b32	%r40|%p13, %r39, 8, 31, -1;
	mov.b32 	%f199, %r40;
	add.f32 	%f200, %f198, %f199;
	mov.b32 	%r41, %f200;
	shfl.sync.down.b32	%r42|%p14, %r41, 4, 31, -1;
	mov.b32 	%f201, %r42;
	add.f32 	%f202, %f200, %f201;
	mov.b32 	%r43, %f202;
	shfl.sync.down.b32	%r44|%p15, %r43, 2, 31, -1;
	mov.b32 	%f203, %r44;
	add.f32 	%f204, %f202, %f203;
	mov.b32 	%r45, %f204;
	shfl.sync.down.b32	%r46|%p16, %r45, 1, 31, -1;
	mov.b32 	%f205, %r46;
	add.f32 	%f13, %f204, %f205;
	setp.ne.s32 	%p17, %r2, 0;
	@%p17 bra 	$L__BB3_17;
	cvta.to.global.u64 	%rd33, %rd12;
	mul.wide.s32 	%rd34, %r3, 4;
	add.s64 	%rd35, %rd33, %rd34;
	ld.global.nc.f32 	%f206, [%rd35];
	add.f32 	%f14, %f13, %f206;
	setp.ltu.f32 	%p18, %f14, 0f00000000;
	@%p18 bra 	$L__BB3_16;
	add.s64 	%rd37, %rd2, %rd34;
	st.global.f32 	[%rd37], %f14;
	bra.uni 	$L__BB3_17;
$L__BB3_16:
	add.s64 	%rd39, %rd2, %rd34;
	mov.b32 	%r47, 0;
	st.global.u32 	[%rd39], %r47;
$L__BB3_17:
	ret;

}
	// .globl	_Z14reluGemv_finalPfS_S_S_iiPii
.visible .entry _Z14reluGemv_finalPfS_S_S_iiPii(
	.param .u64 .ptr .align 1 _Z14reluGemv_finalPfS_S_S_iiPii_param_0,
	.param .u64 .ptr .align 1 _Z14reluGemv_finalPfS_S_S_iiPii_param_1,
	.param .u64 .ptr .align 1 _Z14reluGemv_finalPfS_S_S_iiPii_param_2,
	.param .u64 .ptr .align 1 _Z14reluGemv_finalPfS_S_S_iiPii_param_3,
	.param .u32 _Z14reluGemv_finalPfS_S_S_iiPii_param_4,
	.param .u32 _Z14reluGemv_finalPfS_S_S_iiPii_param_5,
	.param .u64 .ptr .align 1 _Z14reluGemv_finalPfS_S_S_iiPii_param_6,
	.param .u32 _Z14reluGemv_finalPfS_S_S_iiPii_param_7
)
{
	.reg .pred 	%p<30>;
	.reg .b32 	%r<87>;
	.reg .b32 	%f<234>;
	.reg .b64 	%rd<46>;

	ld.param.u64 	%rd11, [_Z14reluGemv_finalPfS_S_S_iiPii_param_0];
	ld.param.u64 	%rd12, [_Z14reluGemv_finalPfS_S_S_iiPii_param_1];
	ld.param.u64 	%rd14, [_Z14reluGemv_finalPfS_S_S_iiPii_param_2];
	ld.param.u64 	%rd15, [_Z14reluGemv_finalPfS_S_S_iiPii_param_3];
	ld.param.u32 	%r20, [_Z14reluGemv_finalPfS_S_S_iiPii_param_4];
	ld.param.u32 	%r18, [_Z14reluGemv_finalPfS_S_S_iiPii_param_5];
	ld.param.u64 	%rd13, [_Z14reluGemv_finalPfS_S_S_iiPii_param_6];
	ld.param.u32 	%r19, [_Z14reluGemv_finalPfS_S_S_iiPii_param_7];
	cvta.to.global.u64 	%rd1, %rd14;
	cvta.to.global.u64 	%rd2, %rd15;
	mov.u32 	%r21, %ctaid.x;
	mov.u32 	%r1, %tid.x;
	mov.u32 	%r22, %tid.y;
	mov.u32 	%r23, %ctaid.y;
	mov.u32 	%r24, %ntid.y;
	mul.lo.s32 	%r25, %r23, %r24;
	mov.u32 	%r26, %ntid.x;
	add.s32 	%r27, %r22, %r21;
	mad.lo.s32 	%r2, %r27, %r26, %r25;
	and.b32  	%r3, %r1, 31;
	mad.lo.s32 	%r4, %r24, %r21, %r22;
	setp.ge.s32 	%p1, %r4, %r20;
	@%p1 bra 	$L__BB4_19;
	cvta.to.global.u64 	%rd3, %rd11;
	shr.s32 	%r28, %r18, 31;
	shr.u32 	%r29, %r28, 25;
	add.s32 	%r30, %r18, %r29;
	shr.s32 	%r31, %r30, 7;
	add.s32 	%r32, %r18, 127;
	setp.lt.u32 	%p2, %r32, 255;
	selp.b32 	%r5, 1, %r31, %p2;
	mul.lo.s32 	%r6, %r18, %r4;
	setp.lt.s32 	%p3, %r5, 1;
	mov.f32 	%f233, 0f00000000;
	@%p3 bra 	$L__BB4_13;
	setp.lt.u32 	%p4, %r5, 8;
	mov.f32 	%f233, 0f00000000;
	mov.b32 	%r85, 0;
	@%p4 bra 	$L__BB4_5;
	and.b32  	%r85, %r5, 2147483640;
	neg.s32 	%r83, %r85;
	mul.wide.u32 	%rd16, %r3, 16;
	mul.wide.s32 	%rd17, %r6, 4;
	add.s64 	%rd18, %rd16, %rd17;
	add.s64 	%rd19, %rd18, %rd3;
	add.s64 	%rd45, %rd19, 2048;
	add.s64 	%rd20, %rd16, %rd1;
	add.s64 	%rd44, %rd20, 2048;
	mov.f32 	%f233, 0f00000000;
$L__BB4_4:
	.pragma "nounroll";
	ld.global.nc.v4.f32 	{%f19, %f20, %f21, %f22}, [%rd45+-2048];
	ld.global.nc.v4.f32 	{%f23, %f24, %f25, %f26}, [%rd44+-2048];
	fma.rn.f32 	%f27, %f19, %f23, %f233;
	fma.rn.f32 	%f28, %f20, %f24, %f27;
	fma.rn.f32 	%f29, %f21, %f25, %f28;
	fma.rn.f32 	%f30, %f22, %f26, %f29;
	ld.global.nc.v4.f32 	{%f31, %f32, %f33, %f34}, [%rd45+-1536];
	ld.global.nc.v4.f32 	{%f35, %f36, %f37, %f38}, [%rd44+-1536];
	fma.rn.f32 	%f39, %f31, %f35, %f30;
	fma.rn.f32 	%f40, %f32, %f36, %f39;
	fma.rn.f32 	%f41, %f33, %f37, %f40;
	fma.rn.f32 	%f42, %f34, %f38, %f41;
	ld.global.nc.v4.f32 	{%f43, %f44, %f45, %f46}, [%rd45+-1024];
	ld.global.nc.v4.f32 	{%f47, %f48, %f49, %f50}, [%rd44+-1024];
	fma.rn.f32 	%f51, %f43, %f47, %f42;
	fma.rn.f32 	%f52, %f44, %f48, %f51;
	fma.rn.f32 	%f53, %f45, %f49, %f52;
	fma.rn.f32 	%f54, %f46, %f50, %f53;
	ld.global.nc.v4.f32 	{%f55, %f56, %f57, %f58}, [%rd45+-512];
	ld.global.nc.v4.f32 	{%f59, %f60, %f61, %f62}, [%rd44+-512];
	fma.rn.f32 	%f63, %f55, %f59, %f54;
	fma.rn.f32 	%f64, %f56, %f60, %f63;
	fma.rn.f32 	%f65, %f57, %f61, %f64;
	fma.rn.f32 	%f66, %f58, %f62, %f65;
	ld.global.nc.v4.f32 	{%f67, %f68, %f69, %f70}, [%rd45];
	ld.global.nc.v4.f32 	{%f71, %f72, %f73, %f74}, [%rd44];
	fma.rn.f32 	%f75, %f67, %f71, %f66;
	fma.rn.f32 	%f76, %f68, %f72, %f75;
	fma.rn.f32 	%f77, %f69, %f73, %f76;
	fma.rn.f32 	%f78, %f70, %f74, %f77;
	ld.global.nc.v4.f32 	{%f79, %f80, %f81, %f82}, [%rd45+512];
	ld.global.nc.v4.f32 	{%f83, %f84, %f85, %f86}, [%rd44+512];
	fma.rn.f32 	%f87, %f79, %f83, %f78;
	fma.rn.f32 	%f88, %f80, %f84, %f87;
	fma.rn.f32 	%f89, %f81, %f85, %f88;
	fma.rn.f32 	%f90, %f82, %f86, %f89;
	ld.global.nc.v4.f32 	{%f91, %f92, %f93, %f94}, [%rd45+1024];
	ld.global.nc.v4.f32 	{%f95, %f96, %f97, %f98}, [%rd44+1024];
	fma.rn.f32 	%f99, %f91, %f95, %f90;
	fma.rn.f32 	%f100, %f92, %f96, %f99;
	fma.rn.f32 	%f101, %f93, %f97, %f100;
	fma.rn.f32 	%f102, %f94, %f98, %f101;
	ld.global.nc.v4.f32 	{%f103, %f104, %f105, %f106}, [%rd45+1536];
	ld.global.nc.v4.f32 	{%f107, %f108, %f109, %f110}, [%rd44+1536];
	fma.rn.f32 	%f111, %f103, %f107, %f102;
	fma.rn.f32 	%f112, %f104, %f108, %f111;
	fma.rn.f32 	%f113, %f105, %f109, %f112;
	fma.rn.f32 	%f233, %f106, %f110, %f113;
	add.s32 	%r83, %r83, 8;
	add.s64 	%rd45, %rd45, 4096;
	add.s64 	%rd44, %rd44, 4096;
	setp.ne.s32 	%p5, %r83, 0;
	@%p5 bra 	$L__BB4_4;
$L__BB4_5:
	and.b32  	%r12, %r5, 7;
	setp.eq.s32 	%p6, %r12, 0;
	@%p6 bra 	$L__BB4_13;
	mul.wide.s32 	%rd21, %r6, 4;
	add.s64 	%rd10, %rd3, %rd21;
	and.b32  	%r13, %r5, 3;
	setp.lt.u32 	%p7, %r12, 4;
	@%p7 bra 	$L__BB4_8;
	shl.b32 	%r36, %r85, 5;
	or.b32  	%r37, %r36, %r3;
	mul.wide.u32 	%rd22, %r37, 16;
	add.s64 	%rd23, %rd10, %rd22;
	ld.global.nc.v4.f32 	{%f115, %f116, %f117, %f118}, [%rd23];
	add.s64 	%rd24, %rd1, %rd22;
	ld.global.nc.v4.f32 	{%f119, %f120, %f121, %f122}, [%rd24];
	fma.rn.f32 	%f123, %f115, %f119, %f233;
	fma.rn.f32 	%f124, %f116, %f120, %f123;
	fma.rn.f32 	%f125, %f117, %f121, %f124;
	fma.rn.f32 	%f126, %f118, %f122, %f125;
	ld.global.nc.v4.f32 	{%f127, %f128, %f129, %f130}, [%rd23+512];
	ld.global.nc.v4.f32 	{%f131, %f132, %f133, %f134}, [%rd24+512];
	fma.rn.f32 	%f135, %f127, %f131, %f126;
	fma.rn.f32 	%f136, %f128, %f132, %f135;
	fma.rn.f32 	%f137, %f129, %f133, %f136;
	fma.rn.f32 	%f138, %f130, %f134, %f137;
	ld.global.nc.v4.f32 	{%f139, %f140, %f141, %f142}, [%rd23+1024];
	ld.global.nc.v4.f32 	{%f143, %f144, %f145, %f146}, [%rd24+1024];
	fma.rn.f32 	%f147, %f139, %f143, %f138;
	fma.rn.f32 	%f148, %f140, %f144, %f147;
	fma.rn.f32 	%f149, %f141, %f145, %f148;
	fma.rn.f32 	%f150, %f142, %f146, %f149;
	ld.global.nc.v4.f32 	{%f151, %f152, %f153, %f154}, [%rd23+1536];
	ld.global.nc.v4.f32 	{%f155, %f156, %f157, %f158}, [%rd24+1536];
	fma.rn.f32 	%f159, %f151, %f155, %f150;
	fma.rn.f32 	%f160, %f152, %f156, %f159;
	fma.rn.f32 	%f161, %f153, %f157, %f160;
	fma.rn.f32 	%f233, %f154, %f158, %f161;
	add.s32 	%r85, %r85, 4;
$L__BB4_8:
	setp.eq.s32 	%p8, %r13, 0;
	@%p8 bra 	$L__BB4_13;
	setp.eq.s32 	%p9, %r13, 1;
	@%p9 bra 	$L__BB4_11;
	shl.b32 	%r38, %r85, 5;
	or.b32  	%r39, %r38, %r3;
	mul.wide.u32 	%rd25, %r39, 16;
	add.s64 	%rd26, %rd10, %rd25;
	ld.global.nc.v4.f32 	{%f163, %f164, %f165, %f166}, [%rd26];
	add.s64 	%rd27, %rd1, %rd25;
	ld.global.nc.v4.f32 	{%f167, %f168, %f169, %f170}, [%rd27];
	fma.rn.f32 	%f171, %f163, %f167, %f233;
	fma.rn.f32 	%f172, %f164, %f168, %f171;
	fma.rn.f32 	%f173, %f165, %f169, %f172;
	fma.rn.f32 	%f174, %f166, %f170, %f173;
	add.s32 	%r40, %r39, 32;
	mul.wide.u32 	%rd28, %r40, 16;
	add.s64 	%rd29, %rd10, %rd28;
	ld.global.nc.v4.f32 	{%f175, %f176, %f177, %f178}, [%rd29];
	add.s64 	%rd30, %rd1, %rd28;
	ld.global.nc.v4.f32 	{%f179, %f180, %f181, %f182}, [%rd30];
	fma.rn.f32 	%f183, %f175, %f179, %f174;
	fma.rn.f32 	%f184, %f176, %f180, %f183;
	fma.rn.f32 	%f185, %f177, %f181, %f184;
	fma.rn.f32 	%f233, %f178, %f182, %f185;
	add.s32 	%r85, %r85, 2;
$L__BB4_11:
	and.b32  	%r41, %r5, 1;
	setp.eq.b32 	%p10, %r41, 1;
	not.pred 	%p11, %p10;
	@%p11 bra 	$L__BB4_13;
	shl.b32 	%r42, %r85, 5;
	or.b32  	%r43, %r42, %r3;
	mul.wide.u32 	%rd31, %r43, 16;
	add.s64 	%rd32, %rd10, %rd31;
	ld.global.nc.v4.f32 	{%f186, %f187, %f188, %f189}, [%rd32];
	add.s64 	%rd33, %rd1, %rd31;
	ld.global.nc.v4.f32 	{%f190, %f191, %f192, %f193}, [%rd33];
	fma.rn.f32 	%f194, %f186, %f190, %f233;
	fma.rn.f32 	%f195, %f187, %f191, %f194;
	fma.rn.f32 	%f196, %f188, %f192, %f195;
	fma.rn.f32 	%f233, %f189, %f193, %f196;
$L__BB4_13:
	mov.b32 	%r44, %f233;
	shfl.sync.down.b32	%r45|%p12, %r44, 16, 31, -1;
	mov.b32 	%f197, %r45;
	add.f32 	%f198, %f233, %f197;
	mov.b32 	%r46, %f198;
	shfl.sync.down.b32	%r47|%p13, %r46, 8, 31, -1;
	mov.b32 	%f199, %r47;
	add.f32 	%f200, %f198, %f199;
	mov.b32 	%r48, %f200;
	shfl.sync.down.b32	%r49|%p14, %r48, 4, 31, -1;
	mov.b32 	%f201, %r49;
	add.f32 	%f202, %f200, %f201;
	mov.b32 	%r50, %f202;
	shfl.sync.down.b32	%r51|%p15, %r50, 2, 31, -1;
	mov.b32 	%f203, %r51;
	add.f32 	%f204, %f202, %f203;
	mov.b32 	%r52, %f204;
	shfl.sync.down.b32	%r53|%p16, %r52, 1, 31, -1;
	mov.b32 	%f205, %r53;
	add.f32 	%f13, %f204, %f205;
	setp.ne.s32 	%p17, %r3, 0;
	@%p17 bra 	$L__BB4_17;
	cvta.to.global.u64 	%rd34, %rd12;
	mul.wide.s32 	%rd35, %r4, 4;
	add.s64 	%rd36, %rd34, %rd35;
	ld.global.nc.f32 	%f206, [%rd36];
	add.f32 	%f14, %f13, %f206;
	setp.ltu.f32 	%p18, %f14, 0f00000000;
	@%p18 bra 	$L__BB4_16;
	add.s64 	%rd38, %rd2, %rd35;
	st.global.f32 	[%rd38], %f14;
	bra.uni 	$L__BB4_17;
$L__BB4_16:
	add.s64 	%rd40, %rd2, %rd35;
	mov.b32 	%r54, 0;
	st.global.u32 	[%rd40], %r54;
$L__BB4_17:
	neg.s32 	%r55, %r1;
	setp.ne.s32 	%p19, %r2, %r55;
	@%p19 bra 	$L__BB4_19;
	ld.global.f32 	%f207, [%rd2];
	setp.gt.f32 	%p20, %f207, 0f00000000;
	cvt.rzi.s32.f32 	%r56, %f207;
	selp.b32 	%r57, %r56, 0, %p20;
	cvt.rn.f32.s32 	%f208, %r57;
	ld.global.f32 	%f209, [%rd2+4];
	setp.gt.f32 	%p21, %f209, %f208;
	cvt.rzi.s32.f32 	%r58, %f209;
	selp.u32 	%r59, 1, 0, %p21;
	selp.b32 	%r60, %r58, %r57, %p21;
	cvt.rn.f32.s32 	%f210, %r60;
	ld.global.f32 	%f211, [%rd2+8];
	setp.gt.f32 	%p22, %f211, %f210;
	cvt.rzi.s32.f32 	%r61, %f211;
	selp.b32 	%r62, 2, %r59, %p22;
	selp.b32 	%r63, %r61, %r60, %p22;
	cvt.rn.f32.s32 	%f212, %r63;
	ld.global.f32 	%f213, [%rd2+12];
	setp.gt.f32 	%p23, %f213, %f212;
	cvt.rzi.s32.f32 	%r64, %f213;
	selp.b32 	%r65, 3, %r62, %p23;
	selp.b32 	%r66, %r64, %r63, %p23;
	cvt.rn.f32.s32 	%f214, %r66;
	ld.global.f32 	%f215, [%rd2+16];
	setp.gt.f32 	%p24, %f215, %f214;
	cvt.rzi.s32.f32 	%r67, %f215;
	selp.b32 	%r68, 4, %r65, %p24;
	selp.b32 	%r69, %r67, %r66, %p24;
	cvt.rn.f32.s32 	%f216, %r69;
	ld.global.f32 	%f217, [%rd2+20];
	setp.gt.f32 	%p25, %f217, %f216;
	cvt.rzi.s32.f32 	%r70, %f217;
	selp.b32 	%r71, 5, %r68, %p25;
	selp.b32 	%r72, %r70, %r69, %p25;
	cvt.rn.f32.s32 	%f218, %r72;
	ld.global.f32 	%f219, [%rd2+24];
	setp.gt.f32 	%p26, %f219, %f218;
	cvt.rzi.s32.f32 	%r73, %f219;
	selp.b32 	%r74, 6, %r71, %p26;
	selp.b32 	%r75, %r73, %r72, %p26;
	cvt.rn.f32.s32 	%f220, %r75;
	ld.global.f32 	%f221, [%rd2+28];
	setp.gt.f32 	%p27, %f221, %f220;
	cvt.rzi.s32.f32 	%r76, %f221;
	selp.b32 	%r77, 7, %r74, %p27;
	selp.b32 	%r78, %r76, %r75, %p27;
	cvt.rn.f32.s32 	%f222, %r78;
	ld.global.f32 	%f223, [%rd2+32];
	setp.gt.f32 	%p28, %f223, %f222;
	cvt.rzi.s32.f32 	%r79, %f223;
	selp.b32 	%r80, 8, %r77, %p28;
	selp.b32 	%r81, %r79, %r78, %p28;
	cvt.rn.f32.s32 	%f224, %r81;
	ld.global.f32 	%f225, [%rd2+36];
	setp.gt.f32 	%p29, %f225, %f224;
	selp.b32 	%r82, 9, %r80, %p29;
	cvta.to.global.u64 	%rd41, %rd13;
	mul.wide.s32 	%rd42, %r19, 4;
	add.s64 	%rd43, %rd41, %rd42;
	st.global.u32 	[%rd43], %r82;
$L__BB4_19:
	ret;

}
	// .globl	_Z6reducePiS_S_i
.visible .entry _Z6reducePiS_S_i(
	.param .u64 .ptr .align 1 _Z6reducePiS_S_i_param_0,
	.param .u64 .ptr .align 1 _Z6reducePiS_S_i_param_1,
	.param .u64 .ptr .align 1 _Z6reducePiS_S_i_param_2,
	.param .u32 _Z6reducePiS_S_i_param_3
)
{
	.reg .pred 	%p<10>;
	.reg .b32 	%r<22>;
	.reg .b32 	%f<27>;
	.reg .b64 	%rd<15>;
	// demoted variable
	.shared .align 4 .b8 _ZZ6reducePiS_S_iE5sdata[1024];
	ld.param.u64 	%rd4, [_Z6reducePiS_S_i_param_0];
	ld.param.u64 	%rd5, [_Z6reducePiS_S_i_param_1];
	ld.param.u64 	%rd3, [_Z6reducePiS_S_i_param_2];
	ld.param.u32 	%r9, [_Z6reducePiS_S_i_param_3];
	cvta.to.global.u64 	%rd1, %rd5;
	cvta.to.global.u64 	%rd2, %rd4;
	mov.u32 	%r1, %tid.x;
	mov.u32 	%r2, %ctaid.x;
	mov.u32 	%r21, %ntid.x;
	mul.lo.s32 	%r10, %r21, %r2;
	shl.b32 	%r11, %r10, 1;
	add.s32 	%r4, %r11, %r1;
	setp.ge.u32 	%p1, %r4, %r9;
	shl.b32 	%r12, %r1, 2;
	mov.u32 	%r13, _ZZ6reducePiS_S_iE5sdata;
	add.s32 	%r5, %r13, %r12;
	@%p1 bra 	$L__BB5_2;
	mul.wide.u32 	%rd6, %r4, 4;
	add.s64 	%rd7, %rd2, %rd6;
	ld.global.u32 	%r14, [%rd7];
	add.s64 	%rd8, %rd1, %rd6;
	ld.global.u32 	%r15, [%rd8];
	setp.eq.s32 	%p2, %r14, %r15;
	selp.f32 	%f1, 0f3F800000, 0f00000000, %p2;
	st.shared.f32 	[%r5], %f1;
$L__BB5_2:
	add.s32 	%r6, %r4, %r21;
	setp.ge.u32 	%p3, %r6, %r9;
	@%p3 bra 	$L__BB5_4;
	mul.wide.u32 	%rd9, %r6, 4;
	add.s64 	%rd10, %rd2, %rd9;
	ld.global.u32 	%r16, [%rd10];
	add.s64 	%rd11, %rd1, %rd9;
	ld.global.u32 	%r17, [%rd11];
	setp.eq.s32 	%p4, %r16, %r17;
	selp.f32 	%f2, 0f3F800000, 0f00000000, %p4;
	ld.shared.f32 	%f3, [%r5];
	add.f32 	%f4, %f3, %f2;
	st.shared.f32 	[%r5], %f4;
$L__BB5_4:
	bar.sync 	0;
	setp.lt.u32 	%p5, %r21, 66;
	@%p5 bra 	$L__BB5_8;
$L__BB5_5:
	shr.u32 	%r8, %r21, 1;
	setp.ge.u32 	%p6, %r1, %r8;
	@%p6 bra 	$L__BB5_7;
	shl.b32 	%r18, %r8, 2;
	add.s32 	%r19, %r5, %r18;
	ld.shared.f32 	%f5, [%r19];
	ld.shared.f32 	%f6, [%r5];
	add.f32 	%f7, %f5, %f6;
	st.shared.f32 	[%r5], %f7;
$L__BB5_7:
	bar.sync 	0;
	setp.gt.u32 	%p7, %r21, 131;
	mov.u32 	%r21, %r8;
	@%p7 bra 	$L__BB5_5;
$L__BB5_8:
	setp.gt.u32 	%p8, %r1, 31;
	@%p8 bra 	$L__BB5_11;
	ld.volatile.shared.f32 	%f8, [%r5+128];
	ld.volatile.shared.f32 	%f9, [%r5];
	add.f32 	%f10, %f8, %f9;
	st.volatile.shared.f32 	[%r5], %f10;
	ld.volatile.shared.f32 	%f11, [%r5+64];
	ld.volatile.shared.f32 	%f12, [%r5];
	add.f32 	%f13, %f11, %f12;
	st.volatile.shared.f32 	[%r5], %f13;
	ld.volatile.shared.f32 	%f14, [%r5+32];
	ld.volatile.shared.f32 	%f15, [%r5];
	add.f32 	%f16, %f14, %f15;
	st.volatile.shared.f32 	[%r5], %f16;
	ld.volatile.shared.f32 	%f17, [%r5+16];
	ld.volatile.shared.f32 	%f18, [%r5];
	add.f32 	%f19, %f17, %f18;
	st.volatile.shared.f32 	[%r5], %f19;
	ld.volatile.shared.f32 	%f20, [%r5+8];
	ld.volatile.shared.f32 	%f21, [%r5];
	add.f32 	%f22, %f20, %f21;
	st.volatile.shared.f32 	[%r5], %f22;
	ld.volatile.shared.f32 	%f23, [%r5+4];
	ld.volatile.shared.f32 	%f24, [%r5];
	add.f32 	%f25, %f23, %f24;
	st.volatile.shared.f32 	[%r5], %f25;
	setp.ne.s32 	%p9, %r1, 0;
	@%p9 bra 	$L__BB5_11;
	ld.shared.f32 	%f26, [_ZZ6reducePiS_S_iE5sdata];
	cvt.rzi.s32.f32 	%r20, %f26;
	cvta.to.global.u64 	%rd12, %rd3;
	mul.wide.u32 	%rd13, %r2, 4;
	add.s64 	%rd14, %rd12, %rd13;
	st.global.u32 	[%rd14], %r20;
$L__BB5_11:
	ret;

}


// ===== COMPILED SASS (sm_100) =====

	.target	sm_100

	.elftype	@"ET_EXEC"


//--------------------- .note.nv.tkinfo           --------------------------
	.section	.note.nv.tkinfo,"",@"SHT_NOTE"
	.sectionflags	@"SHF_NOTE_NV_TKINFO"
	.tkinfo
        /*0018*/ 	.word	0x00000002
        /*0030*/ 	.string	""
        /*0030*/ 	.string	"ptxas"
        /*0030*/ 	.string	"Cuda compilation tools, release 13.0, V13.0.88"
        /*0030*/ 	.string	"Build cuda_13.0.r13.0/compiler.36424714_0"
        /*0030*/ 	.string	"-arch sm_100 -m 64 "



//--------------------- .note.nv.cuinfo           --------------------------
	.section	.note.nv.cuinfo,"",@"SHT_NOTE"
	.sectionflags	@"SHF_NOTE_NV_CUINFO"
        /*0018*/ 	.short	0x0002
        /*001a*/ 	.short	0x0064
        /*001c*/ 	.short	0x0082
	.zero		2


//--------------------- .nv.info                  --------------------------
	.section	.nv.info,"",@"SHT_CUDA_INFO"
	.align	4


	//----- nvinfo : EIATTR_REGCOUNT
	.align		4
        /*0000*/ 	.byte	0x04, 0x2f
        /*0002*/ 	.short	(.L_1 - .L_0)
	.align		4
.L_0:
        /*0004*/ 	.word	index@(_Z12_reluMaxPollILi8ELi4ELi2ELi64EEvPfS0_iiiiiii)
        /*0008*/ 	.word	0x00000020


	//----- nvinfo : EIATTR_FRAME_SIZE
	.align		4
.L_1:
        /*000c*/ 	.byte	0x04, 0x11
        /*000e*/ 	.short	(.L_3 - .L_2)
	.align		4
.L_2:
        /*0010*/ 	.word	index@(_Z12_reluMaxPollILi8ELi4ELi2ELi64EEvPfS0_iiiiiii)
        /*0014*/ 	.word	0x00000100


	//----- nvinfo : EIATTR_REGCOUNT
	.align		4
.L_3:
        /*0018*/ 	.byte	0x04, 0x2f
        /*001a*/ 	.short	(.L_5 - .L_4)
	.align		4
.L_4:
        /*001c*/ 	.word	index@(_Z7_conv2dILi8ELi4ELi5ELi5ELi64EEvPfS0_S0_S0_iiiiiiiii)
        /*0020*/ 	.word	0x00000038


	//----- nvinfo : EIATTR_FRAME_SIZE
	.align		4
.L_5:
        /*0024*/ 	.byte	0x04, 0x11
        /*0026*/ 	.short	(.L_7 - .L_6)
	.align		4
.L_6:
        /*0028*/ 	.word	index@(_Z7_conv2dILi8ELi4ELi5ELi5ELi64EEvPfS0_S0_S0_iiiiiiiii)
        /*002c*/ 	.word	0x00000100


	//----- nvinfo : EIATTR_REGCOUNT
	.align		4
.L_7:
        /*0030*/ 	.byte	0x04, 0x2f
        /*0032*/ 	.short	(.L_9 - .L_8)
	.align		4
.L_8:
        /*0034*/ 	.word	index@(_Z10add_arraysPiS_S_i)
        /*0038*/ 	.word	0x0000000c


	//----- nvinfo : EIATTR_FRAME_SIZE
	.align		4
.L_9:
        /*003c*/ 	.byte	0x04, 0x11
        /*003e*/ 	.short	(.L_11 - .L_10)
	.align		4
.L_10:
        /*0040*/ 	.word	index@(_Z10add_arraysPiS_S_i)
        /*0044*/ 	.word	0x00000000


	//----- nvinfo : EIATTR_REGCOUNT
	.align		4
.L_11:
        /*0048*/ 	.byte	0x04, 0x2f
        /*004a*/ 	.short	(.L_13 - .L_12)
	.align		4
.L_12:
        /*004c*/ 	.word	index@(_Z8reluGemvPfS_S_S_ii)
        /*0050*/ 	.word	0x00000028


	//----- nvinfo : EIATTR_FRAME_SIZE
	.align		4
.L_13:
        /*0054*/ 	.byte	0x04, 0x11
        /*0056*/ 	.short	(.L_15 - .L_14)
	.align		4
.L_14:
        /*0058*/ 	.word	index@(_Z8reluGemvPfS_S_S_ii)
        /*005c*/ 	.word	0x00000000


	//----- nvinfo : EIATTR_REGCOUNT
	.align		4
.L_15:
        /*0060*/ 	.byte	0x04, 0x2f
        /*0062*/ 	.short	(.L_17 - .L_16)
	.align		4
.L_16:
        /*0064*/ 	.word	index@(_Z14reluGemv_finalPfS_S_S_iiPii)
        /*0068*/ 	.word	0x00000022


	//----- nvinfo : EIATTR_FRAME_SIZE
	.align		4
.L_17:
        /*006c*/ 	.byte	0x04, 0x11
        /*006e*/ 	.short	(.L_19 - .L_18)
	.align		4
.L_18:
        /*0070*/ 	.word	index@(_Z14reluGemv_finalPfS_S_S_iiPii)
        /*0074*/ 	.word	0x00000000


	//----- nvinfo : EIATTR_REGCOUNT
	.align		4
.L_19:
        /*0078*/ 	.byte	0x04, 0x2f
        /*007a*/ 	.short	(.L_21 - .L_20)
	.align		4
.L_20:
        /*007c*/ 	.word	index@(_Z6reducePiS_S_i)
        /*0080*/ 	.word	0x0000000f


	//----- nvinfo : EIATTR_FRAME_SIZE
	.align		4
.L_21:
        /*0084*/ 	.byte	0x04, 0x11
        /*0086*/ 	.short	(.L_23 - .L_22)
	.align		4
.L_22:
        /*0088*/ 	.word	index@(_Z6reducePiS_S_i)
        /*008c*/ 	.word	0x00000000


	//----- nvinfo : EIATTR_MIN_STACK_SIZE
	.align		4
.L_23:
        /*0090*/ 	.byte	0x04, 0x12
        /*0092*/ 	.short	(.L_25 - .L_24)
	.align		4
.L_24:
        /*0094*/ 	.word	index@(_Z6reducePiS_S_i)
        /*0098*/ 	.word	0x00000000


	//----- nvinfo : EIATTR_MIN_STACK_SIZE
	.align		4
.L_25:
        /*009c*/ 	.byte	0x04, 0x12
        /*009e*/ 	.short	(.L_27 - .L_26)
	.align		4
.L_26:
        /*00a0*/ 	.word	index@(_Z14reluGemv_finalPfS_S_S_iiPii)
        /*00a4*/ 	.word	0x00000000


	//----- nvinfo : EIATTR_MIN_STACK_SIZE
	.align		4
.L_27:
        /*00a8*/ 	.byte	0x04, 0x12
        /*00aa*/ 	.short	(.L_29 - .L_28)
	.align		4
.L_28:
        /*00ac*/ 	.word	index@(_Z8reluGemvPfS_S_S_ii)
        /*00b0*/ 	.word	0x00000000


	//----- nvinfo : EIATTR_MIN_STACK_SIZE
	.align		4
.L_29:
        /*00b4*/ 	.byte	0x04, 0x12
        /*00b6*/ 	.short	(.L_31 - .L_30)
	.align		4
.L_30:
        /*00b8*/ 	.word	index@(_Z10add_arraysPiS_S_i)
        /*00bc*/ 	.word	0x00000000


	//----- nvinfo : EIATTR_MIN_STACK_SIZE
	.align		4
.L_31:
        /*00c0*/ 	.byte	0x04, 0x12
        /*00c2*/ 	.short	(.L_33 - .L_32)
	.align		4
.L_32:
        /*00c4*/ 	.word	index@(_Z7_conv2dILi8ELi4ELi5ELi5ELi64EEvPfS0_S0_S0_iiiiiiiii)
        /*00c8*/ 	.word	0x00000100


	//----- nvinfo : EIATTR_MIN_STACK_SIZE
	.align		4
.L_33:
        /*00cc*/ 	.byte	0x04, 0x12
        /*00ce*/ 	.short	(.L_35 - .L_34)
	.align		4
.L_34:
        /*00d0*/ 	.word	index@(_Z12_reluMaxPollILi8ELi4ELi2ELi64EEvPfS0_iiiiiii)
        /*00d4*/ 	.word	0x00000100
.L_35:


//--------------------- .nv.compat                --------------------------
	.section	.nv.compat,"",@"SHT_CUDA_COMPAT_INFO"
	.align	4
        /*0000*/ 	.byte	0x02, 0x09, 0x00, 0x00, 0x02, 0x02, 0x01, 0x00, 0x02, 0x05, 0x05, 0x00, 0x03, 0x07, 0x01, 0x01
        /*0010*/ 	.byte	0x02, 0x03, 0x00, 0x00, 0x02, 0x06, 0x01, 0x00, 0x04, 0x0b, 0x08, 0x00, 0x09, 0x00, 0x00, 0x00
        /*0020*/ 	.byte	0x00, 0x00, 0x00, 0x00


//--------------------- .nv.info._Z6reducePiS_S_i --------------------------
	.section	.nv.info._Z6reducePiS_S_i,"",@"SHT_CUDA_INFO"
	.sectionflags	@""
	.align	4


	//----- nvinfo : EIATTR_CUDA_API_VERSION
	.align		4
        /*0000*/ 	.byte	0x04, 0x37
        /*0002*/ 	.short	(.L_37 - .L_36)
.L_36:
        /*0004*/ 	.word	0x00000082


	//----- nvinfo : EIATTR_KPARAM_INFO
	.align		4
.L_37:
        /*0008*/ 	.byte	0x04, 0x17
        /*000a*/ 	.short	(.L_39 - .L_38)
.L_38:
        /*000c*/ 	.word	0x00000000
        /*0010*/ 	.short	0x0003
        /*0012*/ 	.short	0x0018
        /*0014*/ 	.byte	0x00, 0xf0, 0x11, 0x00


	//----- nvinfo : EIATTR_KPARAM_INFO
	.align		4
.L_39:
        /*0018*/ 	.byte	0x04, 0x17
        /*001a*/ 	.short	(.L_41 - .L_40)
.L_40:
        /*001c*/ 	.word	0x00000000
        /*0020*/ 	.short	0x0002
        /*0022*/ 	.short	0x0010
        /*0024*/ 	.byte	0x00, 0xf5, 0x21, 0x00


	//----- nvinfo : EIATTR_KPARAM_INFO
	.align		4
.L_41:
        /*0028*/ 	.byte	0x04, 0x17
        /*002a*/ 	.short	(.L_43 - .L_42)
.L_42:
        /*002c*/ 	.word	0x00000000
        /*0030*/ 	.short	0x0001
        /*0032*/ 	.short	0x0008
        /*0034*/ 	.byte	0x00, 0xf5, 0x21, 0x00


	//----- nvinfo : EIATTR_KPARAM_INFO
	.align		4
.L_43:
        /*0038*/ 	.byte	0x04, 0x17
        /*003a*/ 	.short	(.L_45 - .L_44)
.L_44:
        /*003c*/ 	.word	0x00000000
        /*0040*/ 	.short	0x0000
        /*0042*/ 	.short	0x0000
        /*0044*/ 	.byte	0x00, 0xf5, 0x21, 0x00


	//----- nvinfo : EIATTR_SPARSE_MMA_MASK
	.align		4
.L_45:
        /*0048*/ 	.byte	0x03, 0x50
        /*004a*/ 	.short	0x0000


	//----- nvinfo : EIATTR_MAXREG_COUNT
	.align		4
        /*004c*/ 	.byte	0x03, 0x1b
        /*004e*/ 	.short	0x00ff


	//----- nvinfo : EIATTR_NUM_BARRIERS
	.align		4
        /*0050*/ 	.byte	0x02, 0x4c
        /*0052*/ 	.byte	0x01
	.zero		1


	//----- nvinfo : EIATTR_MERCURY_ISA_VERSION
	.align		4
        /*0054*/ 	.byte	0x03, 0x5f
        /*0056*/ 	.short	0x0101


	//----- nvinfo : EIATTR_VRC_CTA_INIT_COUNT
	.align		4
        /*0058*/ 	.byte	0x02, 0x4a
	.zero		1
	.zero		1


	//----- nvinfo : EIATTR_EXIT_INSTR_OFFSETS
	.align		4
        /*005c*/ 	.byte	0x04, 0x1c
        /*005e*/ 	.short	(.L_47 - .L_46)


	//   ....[0]....
.L_46:
        /*0060*/ 	.word	0x00000330


	//   ....[1]....
        /*0064*/ 	.word	0x000004d0


	//   ....[2]....
        /*0068*/ 	.word	0x00000560


	//----- nvinfo : EIATTR_CBANK_PARAM_SIZE
	.align		4
.L_47:
        /*006c*/ 	.byte	0x03, 0x19
        /*006e*/ 	.short	0x001c


	//----- nvinfo : EIATTR_PARAM_CBANK
	.align		4
        /*0070*/ 	.byte	0x04, 0x0a
        /*0072*/ 	.short	(.L_49 - .L_48)
	.align		4
.L_48:
        /*0074*/ 	.word	index@(.nv.constant0._Z6reducePiS_S_i)
        /*0078*/ 	.short	0x0380
        /*007a*/ 	.short	0x001c


	//----- nvinfo : EIATTR_SW_WAR
	.align		4
.L_49:
        /*007c*/ 	.byte	0x04, 0x36
        /*007e*/ 	.short	(.L_51 - .L_50)
.L_50:
        /*0080*/ 	.word	0x00000008
.L_51:


//--------------------- .nv.info._Z14reluGemv_finalPfS_S_S_iiPii --------------------------
	.section	.nv.info._Z14reluGemv_finalPfS_S_S_iiPii,"",@"SHT_CUDA_INFO"
	.sectionflags	@""
	.align	4


	//----- nvinfo : EIATTR_CUDA_API_VERSION
	.align		4
        /*0000*/ 	.byte	0x04, 0x37
        /*0002*/ 	.short	(.L_53 - .L_52)
.L_52:
        /*0004*/ 	.word	0x00000082


	//----- nvinfo : EIATTR_KPARAM_INFO
	.align		4
.L_53:
        /*0008*/ 	.byte	0x04, 0x17
        /*000a*/ 	.short	(.L_55 - .L_54)
.L_54:
        /*000c*/ 	.word	0x00000000
        /*0010*/ 	.short	0x0007
        /*0012*/ 	.short	0x0030
        /*0014*/ 	.byte	0x00, 0xf0, 0x11, 0x00


	//----- nvinfo : EIATTR_KPARAM_INFO
	.align		4
.L_55:
        /*0018*/ 	.byte	0x04, 0x17
        /*001a*/ 	.short	(.L_57 - .L_56)
.L_56:
        /*001c*/ 	.word	0x00000000
        /*0020*/ 	.short	0x0006
        /*0022*/ 	.short	0x0028
        /*0024*/ 	.byte	0x00, 0xf5, 0x21, 0x00


	//----- nvinfo : EIATTR_KPARAM_INFO
	.align		4
.L_57:
        /*0028*/ 	.byte	0x04, 0x17
        /*002a*/ 	.short	(.L_59 - .L_58)
.L_58:
        /*002c*/ 	.word	0x00000000
        /*0030*/ 	.short	0x0005
        /*0032*/ 	.short	0x0024
        /*0034*/ 	.byte	0x00, 0xf0, 0x11, 0x00


	//----- nvinfo : EIATTR_KPARAM_INFO
	.align		4
.L_59:
        /*0038*/ 	.byte	0x04, 0x17
        /*003a*/ 	.short	(.L_61 - .L_60)
.L_60:
        /*003c*/ 	.word	0x00000000
        /*0040*/ 	.short	0x0004
        /*0042*/ 	.short	0x0020
        /*0044*/ 	.byte	0x00, 0xf0, 0x11, 0x00


	//----- nvinfo : EIATTR_KPARAM_INFO
	.align		4
.L_61:
        /*0048*/ 	.byte	0x04, 0x17
        /*004a*/ 	.short	(.L_63 - .L_62)
.L_62:
        /*004c*/ 	.word	0x00000000
        /*0050*/ 	.short	0x0003
        /*0052*/ 	.short	0x0018
        /*0054*/ 	.byte	0x00, 0xf5, 0x21, 0x00


	//----- nvinfo : EIATTR_KPARAM_INFO
	.align		4
.L_63:
        /*0058*/ 	.byte	0x04, 0x17
        /*005a*/ 	.short	(.L_65 - .L_64)
.L_64:
        /*005c*/ 	.word	0x00000000
        /*0060*/ 	.short	0x0002
        /*0062*/ 	.short	0x0010
        /*0064*/ 	.byte	0x00, 0xf5, 0x21, 0x00


	//----- nvinfo : EIATTR_KPARAM_INFO
	.align		4
.L_65:
        /*0068*/ 	.byte	0x04, 0x17
        /*006a*/ 	.short	(.L_67 - .L_66)
.L_66:
        /*006c*/ 	.word	0x00000000
        /*0070*/ 	.short	0x0001
        /*0072*/ 	.short	0x0008
        /*0074*/ 	.byte	0x00, 0xf5, 0x21, 0x00


	//----- nvinfo : EIATTR_KPARAM_INFO
	.align		4
.L_67:
        /*0078*/ 	.byte	0x04, 0x17
        /*007a*/ 	.short	(.L_69 - .L_68)
.L_68:
        /*007c*/ 	.word	0x00000000
        /*0080*/ 	.short	0x0000
        /*0082*/ 	.short	0x0000
        /*0084*/ 	.byte	0x00, 0xf5, 0x21, 0x00


	//----- nvinfo : EIATTR_SPARSE_MMA_MASK
	.align		4
.L_69:
        /*0088*/ 	.byte	0x03, 0x50
        /*008a*/ 	.short	0x0000


	//----- nvinfo : EIATTR_MAXREG_COUNT
	.align		4
        /*008c*/ 	.byte	0x03, 0x1b
        /*008e*/ 	.short	0x00ff


	//----- nvinfo : EIATTR_MERCURY_ISA_VERSION
	.align		4
        /*0090*/ 	.byte	0x03, 0x5f
        /*0092*/ 	.short	0x0101


	//----- nvinfo : EIATTR_COOP_GROUP_MASK_REGIDS
	.align		4
        /*0094*/ 	.byte	0x04, 0x29
        /*0096*/ 	.short	(.L_71 - .L_70)


	//   ....[0]....
.L_70:
        /*0098*/ 	.word	0xffffffff


	//   ....[1]....
        /*009c*/ 	.word	0xffffffff


	//   ....[2]....
        /*00a0*/ 	.word	0xffffffff


	//   ....[3]....
        /*00a4*/ 	.word	0xffffffff


	//   ....[4]....
        /*00a8*/ 	.word	0xffffffff


	//----- nvinfo : EIATTR_COOP_GROUP_INSTR_OFFSETS
	.align		4
.L_71:
        /*00ac*/ 	.byte	0x04, 0x28
        /*00ae*/ 	.short	(.L_73 - .L_72)


	//   ....[0]....
.L_72:
        /*00b0*/ 	.word	0x00000aa0


	//   ....[1]....
        /*00b4*/ 	.word	0x00000b00


	//   ....[2]....
        /*00b8*/ 	.word	0x00000b20


	//   ....[3]....
        /*00bc*/ 	.word	0x00000b40


	//   ....[4]....
        /*00c0*/ 	.word	0x00000b60


	//----- nvinfo : EIATTR_VRC_CTA_INIT_COUNT
	.align		4
.L_73:
        /*00c4*/ 	.byte	0x02, 0x4a
	.zero		1
	.zero		1


	//----- nvinfo : EIATTR_EXIT_INSTR_OFFSETS
	.align		4
        /*00c8*/ 	.byte	0x04, 0x1c
        /*00ca*/ 	.short	(.L_75 - .L_74)


	//   ....[0]....
.L_74:
        /*00cc*/ 	.word	0x000000c0


	//   ....[1]....
        /*00d0*/ 	.word	0x00000c30


	//   ....[2]....
        /*00d4*/ 	.word	0x00000f90


	//----- nvinfo : EIATTR_CRS_STACK_SIZE
	.align		4
.L_75:
        /*00d8*/ 	.byte	0x04, 0x1e
        /*00da*/ 	.short	(.L_77 - .L_76)
.L_76:
        /*00dc*/ 	.word	0x00000000


	//----- nvinfo : EIATTR_CBANK_PARAM_SIZE
	.align		4
.L_77:
        /*00e0*/ 	.byte	0x03, 0x19
        /*00e2*/ 	.short	0x0034


	//----- nvinfo : EIATTR_PARAM_CBANK
	.align		4
        /*00e4*/ 	.byte	0x04, 0x0a
        /*00e6*/ 	.short	(.L_79 - .L_78)
	.align		4
.L_78:
        /*00e8*/ 	.word	index@(.nv.constant0._Z14reluGemv_finalPfS_S_S_iiPii)
        /*00ec*/ 	.short	0x0380
        /*00ee*/ 	.short	0x0034


	//----- nvinfo : EIATTR_SW_WAR
	.align		4
.L_79:
        /*00f0*/ 	.byte	0x04, 0x36
        /*00f2*/ 	.short	(.L_81 - .L_80)
.L_80:
        /*00f4*/ 	.word	0x00000008
.L_81:


//--------------------- .nv.info._Z8reluGemvPfS_S_S_ii --------------------------
	.section	.nv.info._Z8reluGemvPfS_S_S_ii,"",@"SHT_CUDA_INFO"
	.sectionflags	@""
	.align	4


	//----- nvinfo : EIATTR_CUDA_API_VERSION
	.align		4
        /*0000*/ 	.byte	0x04, 0x37
        /*0002*/ 	.short	(.L_83 - .L_82)
.L_82:
        /*0004*/ 	.word	0x00000082


	//----- nvinfo : EIATTR_KPARAM_INFO
	.align		4
.L_83:
        /*0008*/ 	.byte	0x04, 0x17
        /*000a*/ 	.short	(.L_85 - .L_84)
.L_84:
        /*000c*/ 	.word	0x00000000
        /*0010*/ 	.short	0x0005
        /*0012*/ 	.short	0x0024
        /*0014*/ 	.byte	0x00, 0xf0, 0x11, 0x00


	//----- nvinfo : EIATTR_KPARAM_INFO
	.align		4
.L_85:
        /*0018*/ 	.byte	0x04, 0x17
        /*001a*/ 	.short	(.L_87 - .L_86)
.L_86:
        /*001c*/ 	.word	0x00000000
        /*0020*/ 	.short	0x0004
        /*0022*/ 	.short	0x0020
        /*0024*/ 	.byte	0x00, 0xf0, 0x11, 0x00


	//----- nvinfo : EIATTR_KPARAM_INFO
	.align		4
.L_87:
        /*0028*/ 	.byte	0x04, 0x17
        /*002a*/ 	.short	(.L_89 - .L_88)
.L_88:
        /*002c*/ 	.word	0x00000000
        /*0030*/ 	.short	0x0003
        /*0032*/ 	.short	0x0018
        /*0034*/ 	.byte	0x00, 0xf5, 0x21, 0x00


	//----- nvinfo : EIATTR_KPARAM_INFO
	.align		4
.L_89:
        /*0038*/ 	.byte	0x04, 0x17
        /*003a*/ 	.short	(.L_91 - .L_90)
.L_90:
        /*003c*/ 	.word	0x00000000
        /*0040*/ 	.short	0x0002
        /*0042*/ 	.short	0x0010
        /*0044*/ 	.byte	0x00, 0xf5, 0x21, 0x00


	//----- nvinfo : EIATTR_KPARAM_INFO
	.align		4
.L_91:
        /*0048*/ 	.byte	0x04, 0x17
        /*004a*/ 	.short	(.L_93 - .L_92)
.L_92:
        /*004c*/ 	.word	0x00000000
        /*0050*/ 	.short	0x0001
        /*0052*/ 	.short	0x0008
        /*0054*/ 	.byte	0x00, 0xf5, 0x21, 0x00


	//----- nvinfo : EIATTR_KPARAM_INFO
	.align		4
.L_93:
        /*0058*/ 	.byte	0x04, 0x17
        /*005a*/ 	.short	(.L_95 - .L_94)
.L_94:
        /*005c*/ 	.word	0x00000000
        /*0060*/ 	.short	0x0000
        /*0062*/ 	.short	0x0000
        /*0064*/ 	.byte	0x00, 0xf5, 0x21, 0x00


	//----- nvinfo : EIATTR_SPARSE_MMA_MASK
	.align		4
.L_95:
        /*0068*/ 	.byte	0x03, 0x50
        /*006a*/ 	.short	0x0000


	//----- nvinfo : EIATTR_MAXREG_COUNT
	.align		4
        /*006c*/ 	.byte	0x03, 0x1b
        /*006e*/ 	.short	0x00ff


	//----- nvinfo : EIATTR_MERCURY_ISA_VERSION
	.align		4
        /*0070*/ 	.byte	0x03, 0x5f
        /*0072*/ 	.short	0x0101


	//----- nvinfo : EIATTR_COOP_GROUP_MASK_REGIDS
	.align		4
        /*0074*/ 	.byte	0x04, 0x29
        /*0076*/ 	.short	(.L_97 - .L_96)


	//   ....[0]....
.L_96:
        /*0078*/ 	.word	0xffffffff


	//   ....[1]....
        /*007c*/ 	.word	0xffffffff


	//   ....[2]....
        /*0080*/ 	.word	0xffffffff


	//   ....[3]....
        /*0084*/ 	.word	0xffffffff


	//   ....[4]....
        /*0088*/ 	.word	0xffffffff


	//----- nvinfo : EIATTR_COOP_GROUP_INSTR_OFFSETS
	.align		4
.L_97:
        /*008c*/ 	.byte	0x04, 0x28
        /*008e*/ 	.short	(.L_99 - .L_98)


	//   ....[0]....
.L_98:
        /*0090*/ 	.word	0x00000a60


	//   ....[1]....
        /*0094*/ 	.word	0x00000a90


	//   ....[2]....
        /*0098*/ 	.word	0x00000ab0


	//   ....[3]....
        /*009c*/ 	.word	0x00000ad0


	//   ....[4]....
        /*00a0*/ 	.word	0x00000af0


	//----- nvinfo : EIATTR_VRC_CTA_INIT_COUNT
	.align		4
.L_99:
        /*00a4*/ 	.byte	0x02, 0x4a
	.zero		1
	.zero		1


	//----- nvinfo : EIATTR_EXIT_INSTR_OFFSETS
	.align		4
        /*00a8*/ 	.byte	0x04, 0x1c
        /*00aa*/ 	.short	(.L_101 - .L_100)


	//   ....[0]....
.L_100:
        /*00ac*/ 	.word	0x00000070


	//   ....[1]....
        /*00b0*/ 	.word	0x00000b00


	//   ....[2]....
        /*00b4*/ 	.word	0x00000ba0


	//   ....[3]....
        /*00b8*/ 	.word	0x00000be0


	//----- nvinfo : EIATTR_CBANK_PARAM_SIZE
	.align		4
.L_101:
        /*00bc*/ 	.byte	0x03, 0x19
        /*00be*/ 	.short	0x0028


	//----- nvinfo : EIATTR_PARAM_CBANK
	.align		4
        /*00c0*/ 	.byte	0x04, 0x0a
        /*00c2*/ 	.short	(.L_103 - .L_102)
	.align		4
.L_102:
        /*00c4*/ 	.word	index@(.nv.constant0._Z8reluGemvPfS_S_S_ii)
        /*00c8*/ 	.short	0x0380
        /*00ca*/ 	.short	0x0028


	//----- nvinfo : EIATTR_SW_WAR
	.align		4
.L_103:
        /*00cc*/ 	.byte	0x04, 0x36
        /*00ce*/ 	.short	(.L_105 - .L_104)
.L_104:
        /*00d0*/ 	.word	0x00000008
.L_105:


//--------------------- .nv.info._Z10add_arraysPiS_S_i --------------------------
	.section	.nv.info._Z10add_arraysPiS_S_i,"",@"SHT_CUDA_INFO"
	.sectionflags	@""
	.align	4


	//----- nvinfo : EIATTR_CUDA_API_VERSION
	.align		4
        /*0000*/ 	.byte	0x04, 0x37
        /*0002*/ 	.short	(.L_107 - .L_106)
.L_106:
        /*0004*/ 	.word	0x00000082


	//----- nvinfo : EIATTR_KPARAM_INFO
	.align		4
.L_107:
        /*0008*/ 	.byte	0x04, 0x17
        /*000a*/ 	.short	(.L_109 - .L_108)
.L_108:
        /*000c*/ 	.word	0x00000000
        /*0010*/ 	.short	0x0003
        /*0012*/ 	.short	0x0018
        /*0014*/ 	.byte	0x00, 0xf0, 0x11, 0x00


	//----- nvinfo : EIATTR_KPARAM_INFO
	.align		4
.L_109:
        /*0018*/ 	.byte	0x04, 0x17
        /*001a*/ 	.short	(.L_111 - .L_110)
.L_110:
        /*001c*/ 	.word	0x00000000
        /*0020*/ 	.short	0x0002
        /*0022*/ 	.short	0x0010
        /*0024*/ 	.byte	0x00, 0xf5, 0x21, 0x00


	//----- nvinfo : EIATTR_KPARAM_INFO
	.align		4
.L_111:
        /*0028*/ 	.byte	0x04, 0x17
        /*002a*/ 	.short	(.L_113 - .L_112)
.L_112:
        /*002c*/ 	.word	0x00000000
        /*0030*/ 	.short	0x0001
        /*0032*/ 	.short	0x0008
        /*0034*/ 	.byte	0x00, 0xf5, 0x21, 0x00


	//----- nvinfo : EIATTR_KPARAM_INFO
	.align		4
.L_113:
        /*0038*/ 	.byte	0x04, 0x17
        /*003a*/ 	.short	(.L_115 - .L_114)
.L_114:
        /*003c*/ 	.word	0x00000000
        /*0040*/ 	.short	0x0000
        /*0042*/ 	.short	0x0000
        /*0044*/ 	.byte	0x00, 0xf5, 0x21, 0x00


	//----- nvinfo : EIATTR_SPARSE_MMA_MASK
	.align		4
.L_115:
        /*0048*/ 	.byte	0x03, 0x50
        /*004a*/ 	.short	0x0000


	//----- nvinfo : EIATTR_MAXREG_COUNT
	.align		4
        /*004c*/ 	.byte	0x03, 0x1b
        /*004e*/ 	.short	0x00ff


	//----- nvinfo : EIATTR_MERCURY_ISA_VERSION
	.align		4
        /*0050*/ 	.byte	0x03, 0x5f
        /*0052*/ 	.short	0x0101


	//----- nvinfo : EIATTR_VRC_CTA_INIT_COUNT
	.align		4
        /*0054*/ 	.byte	0x02, 0x4a
	.zero		1
	.zero		1


	//----- nvinfo : EIATTR_EXIT_INSTR_OFFSETS
	.align		4
        /*0058*/ 	.byte	0x04, 0x1c
        /*005a*/ 	.short	(.L_117 - .L_116)


	//   ....[0]....
.L_116:
        /*005c*/ 	.word	0x00000070


	//   ....[1]....
        /*0060*/ 	.word	0x00000130


	//----- nvinfo : EIATTR_CBANK_PARAM_SIZE
	.align		4
.L_117:
        /*0064*/ 	.byte	0x03, 0x19
        /*0066*/ 	.short	0x001c


	//----- nvinfo : EIATTR_PARAM_CBANK
	.align		4
        /*0068*/ 	.byte	0x04, 0x0a
        /*006a*/ 	.short	(.L_119 - .L_118)
	.align		4
.L_118:
        /*006c*/ 	.word	index@(.nv.constant0._Z10add_arraysPiS_S_i)
        /*0070*/ 	.short	0x0380
        /*0072*/ 	.short	0x001c


	//----- nvinfo : EIATTR_SW_WAR
	.align		4
.L_119:
        /*0074*/ 	.byte	0x04, 0x36
        /*0076*/ 	.short	(.L_121 - .L_120)
.L_120:
        /*0078*/ 	.word	0x00000008
.L_121:


//--------------------- .nv.info._Z7_conv2dILi8ELi4ELi5ELi5ELi64EEvPfS0_S0_S0_iiiiiiiii --------------------------
	.section	.nv.info._Z7_conv2dILi8ELi4ELi5ELi5ELi64EEvPfS0_S0_S0_iiiiiiiii,"",@"SHT_CUDA_INFO"
	.sectionflags	@""
	.align	4


	//----- nvinfo : EIATTR_CUDA_API_VERSION
	.align		4
        /*0000*/ 	.byte	0x04, 0x37
        /*0002*/ 	.short	(.L_123 - .L_122)
.L_122:
        /*0004*/ 	.word	0x00000082


	//----- nvinfo : EIATTR_KPARAM_INFO
	.align		4
.L_123:
        /*0008*/ 	.byte	0x04, 0x17
        /*000a*/ 	.short	(.L_125 - .L_124)
.L_124:
        /*000c*/ 	.word	0x00000000
        /*0010*/ 	.short	0x000c
        /*0012*/ 	.short	0x0040
        /*0014*/ 	.byte	0x00, 0xf0, 0x11, 0x00


	//----- nvinfo : EIATTR_KPARAM_INFO
	.align		4
.L_125:
        /*0018*/ 	.byte	0x04, 0x17
        /*001a*/ 	.short	(.L_127 - .L_126)
.L_126:
        /*001c*/ 	.word	0x00000000
        /*0020*/ 	.short	0x000b
        /*0022*/ 	.short	0x003c
        /*0024*/ 	.byte	0x00, 0xf0, 0x11, 0x00


	//----- nvinfo : EIATTR_KPARAM_INFO
	.align		4
.L_127:
        /*0028*/ 	.byte	0x04, 0x17
        /*002a*/ 	.short	(.L_129 - .L_128)
.L_128:
        /*002c*/ 	.word	0x00000000
        /*0030*/ 	.short	0x000a
        /*0032*/ 	.short	0x0038
        /*0034*/ 	.byte	0x00, 0xf0, 0x11, 0x00


	//----- nvinfo : EIATTR_KPARAM_INFO
	.align		4
.L_129:
        /*0038*/ 	.byte	0x04, 0x17
        /*003a*/ 	.short	(.L_131 - .L_130)
.L_130:
        /*003c*/ 	.word	0x00000000
        /*0040*/ 	.short	0x0009
        /*0042*/ 	.short	0x0034
        /*0044*/ 	.byte	0x00, 0xf0, 0x11, 0x00


	//----- nvinfo : EIATTR_KPARAM_INFO
	.align		4
.L_131:
        /*0048*/ 	.byte	0x04, 0x17
        /*004a*/ 	.short	(.L_133 - .L_132)
.L_132:
        /*004c*/ 	.word	0x00000000
        /*0050*/ 	.short	0x0008
        /*0052*/ 	.short	0x0030
        /*0054*/ 	.byte	0x00, 0xf0, 0x11, 0x00


	//----- nvinfo : EIATTR_KPARAM_INFO
	.align		4
.L_133:
        /*0058*/ 	.byte	0x04, 0x17
        /*005a*/ 	.short	(.L_135 - .L_134)
.L_134:
        /*005c*/ 	.word	0x00000000
        /*0060*/ 	.short	0x0007
        /*0062*/ 	.short	0x002c
        /*0064*/ 	.byte	0x00, 0xf0, 0x11, 0x00


	//----- nvinfo : EIATTR_KPARAM_INFO
	.align		4
.L_135:
        /*0068*/ 	.byte	0x04, 0x17
        /*006a*/ 	.short	(.L_137 - .L_136)
.L_136:
        /*006c*/ 	.word	0x00000000
        /*0070*/ 	.short	0x0006
        /*0072*/ 	.short	0x0028
        /*0074*/ 	.byte	0x00, 0xf0, 0x11, 0x00


	//----- nvinfo : EIATTR_KPARAM_INFO
	.align		4
.L_137:
        /*0078*/ 	.byte	0x04, 0x17
        /*007a*/ 	.short	(.L_139 - .L_138)
.L_138:
        /*007c*/ 	.word	0x00000000
        /*0080*/ 	.short	0x0005
        /*0082*/ 	.short	0x0024
        /*0084*/ 	.byte	0x00, 0xf0, 0x11, 0x00


	//----- nvinfo : EIATTR_KPARAM_INFO
	.align		4
.L_139:
        /*0088*/ 	.byte	0x04, 0x17
        /*008a*/ 	.short	(.L_141 - .L_140)
.L_140:
        /*008c*/ 	.word	0x00000000
        /*0090*/ 	.short	0x0004
        /*0092*/ 	.short	0x0020
        /*0094*/ 	.byte	0x00, 0xf0, 0x11, 0x00


	//----- nvinfo : EIATTR_KPARAM_INFO
	.align		4
.L_141:
        /*0098*/ 	.byte	0x04, 0x17
        /*009a*/ 	.short	(.L_143 - .L_142)
.L_142:
        /*009c*/ 	.word	0x00000000
        /*00a0*/ 	.short	0x0003
        /*00a2*/ 	.short	0x0018
        /*00a4*/ 	.byte	0x00, 0xf5, 0x21, 0x00


	//----- nvinfo : EIATTR_KPARAM_INFO
	.align		4
.L_143:
        /*00a8*/ 	.byte	0x04, 0x17
        /*00aa*/ 	.short	(.L_145 - .L_144)
.L_144:
        /*00ac*/ 	.word	0x00000000
        /*00b0*/ 	.short	0x0002
        /*00b2*/ 	.short	0x0010
        /*00b4*/ 	.byte	0x00, 0xf5, 0x21, 0x00


	//----- nvinfo : EIATTR_KPARAM_INFO
	.align		4
.L_145:
        /*00b8*/ 	.byte	0x04, 0x17
        /*00ba*/ 	.short	(.L_147 - .L_146)
.L_146:
        /*00bc*/ 	.word	0x00000000
        /*00c0*/ 	.short	0x0001
        /*00c2*/ 	.short	0x0008
        /*00c4*/ 	.byte	0x00, 0xf5, 0x21, 0x00


	//----- nvinfo : EIATTR_KPARAM_INFO
	.align		4
.L_147:
        /*00c8*/ 	.byte	0x04, 0x17
        /*00ca*/ 	.short	(.L_149 - .L_148)
.L_148:
        /*00cc*/ 	.word	0x00000000
        /*00d0*/ 	.short	0x0000
        /*00d2*/ 	.short	0x0000
        /*00d4*/ 	.byte	0x00, 0xf5, 0x21, 0x00


	//----- nvinfo : EIATTR_SPARSE_MMA_MASK
	.align		4
.L_149:
        /*00d8*/ 	.byte	0x03, 0x50
        /*00da*/ 	.short	0x0000


	//----- nvinfo : EIATTR_MAXREG_COUNT
	.align		4
        /*00dc*/ 	.byte	0x03, 0x1b
        /*00de*/ 	.short	0x00ff


	//----- nvinfo : EIATTR_NUM_BARRIERS
	.align		4
        /*00e0*/ 	.byte	0x02, 0x4c
        /*00e2*/ 	.byte	0x01
	.zero		1


	//----- nvinfo : EIATTR_MERCURY_ISA_VERSION
	.align		4
        /*00e4*/ 	.byte	0x03, 0x5f
        /*00e6*/ 	.short	0x0101


	//----- nvinfo : EIATTR_UNUSED_LOAD_BYTE_OFFSET
	.align		4
        /*00e8*/ 	.byte	0x04, 0x44
        /*00ea*/ 	.short	(.L_151 - .L_150)


	//   ....[0]....
.L_150:
        /*00ec*/ 	.word	0x000007a0
        /*00f0*/ 	.word	0x00000fff


	//   ....[1]....
        /*00f4*/ 	.word	0x000017a0
        /*00f8*/ 	.word	0x0000ff0f


	//   ....[2]....
        /*00fc*/ 	.word	0x000017c0
        /*0100*/ 	.word	0x00000fff


	//   ....[3]....
        /*0104*/ 	.word	0x000017d0
        /*0108*/ 	.word	0x0000ff0f


	//   ....[4]....
        /*010c*/ 	.word	0x000017e0
        /*0110*/ 	.word	0x00000fff


	//   ....[5]....
        /*0114*/ 	.word	0x00001fa0
        /*0118*/ 	.word	0x00000fff


	//   ....[6]....
        /*011c*/ 	.word	0x000038e0
        /*0120*/ 	.word	0x00000fff


	//----- nvinfo : EIATTR_VRC_CTA_INIT_COUNT
	.align		4
.L_151:
        /*0124*/ 	.byte	0x02, 0x4a
	.zero		1
	.zero		1


	//----- nvinfo : EIATTR_EXIT_INSTR_OFFSETS
	.align		4
        /*0128*/ 	.byte	0x04, 0x1c
        /*012a*/ 	.short	(.L_153 - .L_152)


	//   ....[0]....
.L_152:
        /*012c*/ 	.word	0x00001300


	//   ....[1]....
        /*0130*/ 	.word	0x00004090


	//----- nvinfo : EIATTR_CRS_STACK_SIZE
	.align		4
.L_153:
        /*0134*/ 	.byte	0x04, 0x1e
        /*0136*/ 	.short	(.L_155 - .L_154)
.L_154:
        /*0138*/ 	.word	0x00000000


	//----- nvinfo : EIATTR_CBANK_PARAM_SIZE
	.align		4
.L_155:
        /*013c*/ 	.byte	0x03, 0x19
        /*013e*/ 	.short	0x0044


	//----- nvinfo : EIATTR_PARAM_CBANK
	.align		4
        /*0140*/ 	.byte	0x04, 0x0a
        /*0142*/ 	.short	(.L_157 - .L_156)
	.align		4
.L_156:
        /*0144*/ 	.word	index@(.nv.constant0._Z7_conv2dILi8ELi4ELi5ELi5ELi64EEvPfS0_S0_S0_iiiiiiiii)
        /*0148*/ 	.short	0x0380
        /*014a*/ 	.short	0x0044


	//----- nvinfo : EIATTR_SW_WAR
	.align		4
.L_157:
        /*014c*/ 	.byte	0x04, 0x36
        /*014e*/ 	.short	(.L_159 - .L_158)
.L_158:
        /*0150*/ 	.word	0x00000008
.L_159:


//--------------------- .nv.info._Z12_reluMaxPollILi8ELi4ELi2ELi64EEvPfS0_iiiiiii --------------------------
	.section	.nv.info._Z12_reluMaxPollILi8ELi4ELi2ELi64EEvPfS0_iiiiiii,"",@"SHT_CUDA_INFO"
	.sectionflags	@""
	.align	4


	//----- nvinfo : EIATTR_CUDA_API_VERSION
	.align		4
        /*0000*/ 	.byte	0x04, 0x37
        /*0002*/ 	.short	(.L_161 - .L_160)
.L_160:
        /*0004*/ 	.word	0x00000082


	//----- nvinfo : EIATTR_KPARAM_INFO
	.align		4
.L_161:
        /*0008*/ 	.byte	0x04, 0x17
        /*000a*/ 	.short	(.L_163 - .L_162)
.L_162:
        /*000c*/ 	.word	0x00000000
        /*0010*/ 	.short	0x0008
        /*0012*/ 	.short	0x0028
        /*0014*/ 	.byte	0x00, 0xf0, 0x11, 0x00


	//----- nvinfo : EIATTR_KPARAM_INFO
	.align		4
.L_163:
        /*0018*/ 	.byte	0x04, 0x17
        /*001a*/ 	.short	(.L_165 - .L_164)
.L_164:
        /*001c*/ 	.word	0x00000000
        /*0020*/ 	.short	0x0007
        /*0022*/ 	.short	0x0024
        /*0024*/ 	.byte	0x00, 0xf0, 0x11, 0x00


	//----- nvinfo : EIATTR_KPARAM_INFO
	.align		4
.L_165:
        /*0028*/ 	.byte	0x04, 0x17
        /*002a*/ 	.short	(.L_167 - .L_166)
.L_166:
        /*002c*/ 	.word	0x00000000
        /*0030*/ 	.short	0x0006
        /*0032*/ 	.short	0x0020
        /*0034*/ 	.byte	0x00, 0xf0, 0x11, 0x00


	//----- nvinfo : EIATTR_KPARAM_INFO
	.align		4
.L_167:
        /*0038*/ 	.byte	0x04, 0x17
        /*003a*/ 	.short	(.L_169 - .L_168)
.L_168:
        /*003c*/ 	.word	0x00000000
        /*0040*/ 	.short	0x0005
        /*0042*/ 	.short	0x001c
        /*0044*/ 	.byte	0x00, 0xf0, 0x11, 0x00


	//----- nvinfo : EIATTR_KPARAM_INFO
	.align		4
.L_169:
        /*0048*/ 	.byte	0x04, 0x17
        /*004a*/ 	.short	(.L_171 - .L_170)
.L_170:
        /*004c*/ 	.word	0x00000000
        /*0050*/ 	.short	0x0004
        /*0052*/ 	.short	0x0018
        /*0054*/ 	.byte	0x00, 0xf0, 0x11, 0x00


	//----- nvinfo : EIATTR_KPARAM_INFO
	.align		4
.L_171:
        /*0058*/ 	.byte	0x04, 0x17
        /*005a*/ 	.short	(.L_173 - .L_172)
.L_172:
        /*005c*/ 	.word	0x00000000
        /*0060*/ 	.short	0x0003
        /*0062*/ 	.short	0x0014
        /*0064*/ 	.byte	0x00, 0xf0, 0x11, 0x00


	//----- nvinfo : EIATTR_KPARAM_INFO
	.align		4
.L_173:
        /*0068*/ 	.byte	0x04, 0x17
        /*006a*/ 	.short	(.L_175 - .L_174)
.L_174:
        /*006c*/ 	.word	0x00000000
        /*0070*/ 	.short	0x0002
        /*0072*/ 	.short	0x0010
        /*0074*/ 	.byte	0x00, 0xf0, 0x11, 0x00


	//----- nvinfo : EIATTR_KPARAM_INFO
	.align		4
.L_175:
        /*0078*/ 	.byte	0x04, 0x17
        /*007a*/ 	.short	(.L_177 - .L_176)
.L_176:
        /*007c*/ 	.word	0x00000000
        /*0080*/ 	.short	0x0001
        /*0082*/ 	.short	0x0008
        /*0084*/ 	.byte	0x00, 0xf5, 0x21, 0x00


	//----- nvinfo : EIATTR_KPARAM_INFO
	.align		4
.L_177:
        /*0088*/ 	.byte	0x04, 0x17
        /*008a*/ 	.short	(.L_179 - .L_178)
.L_178:
        /*008c*/ 	.word	0x00000000
        /*0090*/ 	.short	0x0000
        /*0092*/ 	.short	0x0000
        /*0094*/ 	.byte	0x00, 0xf5, 0x21, 0x00


	//----- nvinfo : EIATTR_SPARSE_MMA_MASK
	.align		4
.L_179:
        /*0098*/ 	.byte	0x03, 0x50
        /*009a*/ 	.short	0x0000


	//----- nvinfo : EIATTR_MAXREG_COUNT
	.align		4
        /*009c*/ 	.byte	0x03, 0x1b
        /*009e*/ 	.short	0x00ff


	//----- nvinfo : EIATTR_NUM_BARRIERS
	.align		4
        /*00a0*/ 	.byte	0x02, 0x4c
        /*00a2*/ 	.byte	0x01
	.zero		1


	//----- nvinfo : EIATTR_MERCURY_ISA_VERSION
	.align		4
        /*00a4*/ 	.byte	0x03, 0x5f
        /*00a6*/ 	.short	0x0101


	//----- nvinfo : EIATTR_VRC_CTA_INIT_COUNT
	.align		4
        /*00a8*/ 	.byte	0x02, 0x4a
	.zero		1
	.zero		1


	//----- nvinfo : EIATTR_EXIT_INSTR_OFFSETS
	.align		4
        /*00ac*/ 	.byte	0x04, 0x1c
        /*00ae*/ 	.short	(.L_181 - .L_180)


	//   ....[0]....
.L_180:
        /*00b0*/ 	.word	0x00001090


	//   ....[1]....
        /*00b4*/ 	.word	0x00002390


	//----- nvinfo : EIATTR_CRS_STACK_SIZE
	.align		4
.L_181:
        /*00b8*/ 	.byte	0x04, 0x1e
        /*00ba*/ 	.short	(.L_183 - .L_182)
.L_182:
        /*00bc*/ 	.word	0x00000000


	//----- nvinfo : EIATTR_CBANK_PARAM_SIZE
	.align		4
.L_183:
        /*00c0*/ 	.byte	0x03, 0x19
        /*00c2*/ 	.short	0x002c


	//----- nvinfo : EIATTR_PARAM_CBANK
	.align		4
        /*00c4*/ 	.byte	0x04, 0x0a
        /*00c6*/ 	.short	(.L_185 - .L_184)
	.align		4
.L_184:
        /*00c8*/ 	.word	index@(.nv.constant0._Z12_reluMaxPollILi8ELi4ELi2ELi64EEvPfS0_iiiiiii)
        /*00cc*/ 	.short	0x0380
        /*00ce*/ 	.short	0x002c


	//----- nvinfo : EIATTR_SW_WAR
	.align		4
.L_185:
        /*00d0*/ 	.byte	0x04, 0x36
        /*00d2*/ 	.short	(.L_187 - .L_186)
.L_186:
        /*00d4*/ 	.word	0x00000008
.L_187:


//--------------------- .nv.callgraph             --------------------------
	.section	.nv.callgraph,"",@"SHT_CUDA_CALLGRAPH"
	.align	4
	.sectionentsize	8
	.align		4
        /*0000*/ 	.word	0x00000000
	.align		4
        /*0004*/ 	.word	0xffffffff
	.align		4
        /*0008*/ 	.word	0x00000000
	.align		4
        /*000c*/ 	.word	0xfffffffe
	.align		4
        /*0010*/ 	.word	0x00000000
	.align		4
        /*0014*/ 	.word	0xfffffffd
	.align		4
        /*0018*/ 	.word	0x00000000
	.align		4
        /*001c*/ 	.word	0xfffffffc


//--------------------- .text._Z6reducePiS_S_i    --------------------------
	.section	.text._Z6reducePiS_S_i,"ax",@progbits
	.align	128
        .global         _Z6reducePiS_S_i
        .type           _Z6reducePiS_S_i,@function
        .size           _Z6reducePiS_S_i,(.L_x_104 - _Z6reducePiS_S_i)
        .other          _Z6reducePiS_S_i,@"STO_CUDA_ENTRY STV_DEFAULT"
_Z6reducePiS_S_i:
.text._Z6reducePiS_S_i:
[----:B------:R-:W-:Y:S01]  /*0000*/  LDC R1, c[0x0][0x37c] ;  /* 0x0000df00ff017b82 */ /* 0x000fe20000000800 */
[----:B------:R-:W0:Y:S01]  /*0010*/  S2R R0, SR_CTAID.X ;  /* 0x0000000000007919 */ /* 0x000e220000002500 */
[----:B------:R-:W0:Y:S06]  /*0020*/  LDCU UR4, c[0x0][0x360] ;  /* 0x00006c00ff0477ac */ /* 0x000e2c0008000800 */
[----:B------:R-:W1:Y:S01]  /*0030*/  LDC.64 R4, c[0x0][0x380] ;  /* 0x0000e000ff047b82 */ /* 0x000e620000000a00 */
[----:B------:R-:W2:Y:S01]  /*0040*/  S2R R2, SR_TID.X ;  /* 0x0000000000027919 */ /* 0x000ea20000002100 */
[----:B------:R-:W3:Y:S01]  /*0050*/  LDCU UR5, c[0x0][0x398] ;  /* 0x00007300ff0577ac */ /* 0x000ee20008000800 */
[----:B------:R-:W4:Y:S05]  /*0060*/  LDCU.64 UR6, c[0x0][0x358] ;  /* 0x00006b00ff0677ac */ /* 0x000f2a0008000a00 */
[----:B------:R-:W5:Y:S08]  /*0070*/  LDC.64 R6, c[0x0][0x388] ;  /* 0x0000e200ff067b82 */ /* 0x000f700000000a00 */
[----:B------:R-:W4:Y:S08]  /*0080*/  LDC.64 R8, c[0x0][0x380] ;  /* 0x0000e000ff087b82 */ /* 0x000f300000000a00 */
[----:B------:R-:W4:Y:S01]  /*0090*/  LDC.64 R10, c[0x0][0x388] ;  /* 0x0000e200ff0a7b82 */ /* 0x000f220000000a00 */
[----:B0-----:R-:W-:-:S05]  /*00a0*/  IMAD R3, R0, UR4, RZ ;  /* 0x0000000400037c24 */ /* 0x001fca000f8e02ff */
[----:B--2---:R-:W-:-:S04]  /*00b0*/  LEA R3, R3, R2, 0x1 ;  /* 0x0000000203037211 */ /* 0x004fc800078e08ff */
[----:B---3--:R-:W-:-:S13]  /*00c0*/  ISETP.GE.U32.AND P1, PT, R3, UR5, PT ;  /* 0x0000000503007c0c */ /* 0x008fda000bf26070 */
[----:B-1----:R-:W-:-:S04]  /*00d0*/  @!P1 IMAD.WIDE.U32 R4, R3, 0x4, R4 ;  /* 0x0000000403049825 */ /* 0x002fc800078e0004 */
[----:B-----5:R-:W-:Y:S02]  /*00e0*/  @!P1 IMAD.WIDE.U32 R6, R3, 0x4, R6 ;  /* 0x0000000403069825 */ /* 0x020fe400078e0006 */
[----:B----4-:R-:W2:Y:S04]  /*00f0*/  @!P1 LDG.E R4, desc[UR6][R4.64] ;  /* 0x0000000604049981 */ /* 0x010ea8000c1e1900 */
[----:B------:R-:W2:Y:S01]  /*0100*/  @!P1 LDG.E R7, desc[UR6][R6.64] ;  /* 0x0000000606079981 */ /* 0x000ea2000c1e1900 */
[----:B------:R-:W-:-:S05]  /*0110*/  MOV R12, UR4 ;  /* 0x00000004000c7c02 */ /* 0x000fca0008000f00 */
[----:B------:R-:W-:-:S05]  /*0120*/  IMAD.IADD R3, R3, 0x1, R12 ;  /* 0x0000000103037824 */ /* 0x000fca00078e020c */
[----:B------:R-:W-:-:S13]  /*0130*/  ISETP.GE.U32.AND P0, PT, R3, UR5, PT ;  /* 0x0000000503007c0c */ /* 0x000fda000bf06070 */
[----:B------:R-:W-:-:S04]  /*0140*/  @!P0 IMAD.WIDE.U32 R8, R3, 0x4, R8 ;  /* 0x0000000403088825 */ /* 0x000fc800078e0008 */
[----:B------:R-:W-:Y:S02]  /*0150*/  @!P0 IMAD.WIDE.U32 R10, R3, 0x4, R10 ;  /* 0x00000004030a8825 */ /* 0x000fe400078e000a */
[----:B------:R-:W3:Y:S04]  /*0160*/  @!P0 LDG.E R8, desc[UR6][R8.64] ;  /* 0x0000000608088981 */ /* 0x000ee8000c1e1900 */
[----:B------:R-:W3:Y:S01]  /*0170*/  @!P0 LDG.E R11, desc[UR6][R10.64] ;  /* 0x000000060a0b8981 */ /* 0x000ee2000c1e1900 */
[----:B------:R-:W0:Y:S01]  /*0180*/  S2UR UR5, SR_CgaCtaId ;  /* 0x00000000000579c3 */ /* 0x000e220000008800 */
[----:B------:R-:W-:Y:S02]  /*0190*/  UMOV UR4, 0x400 ;  /* 0x0000040000047882 */ /* 0x000fe40000000000 */
[----:B0-----:R-:W-:-:S06]  /*01a0*/  ULEA UR4, UR5, UR4, 0x18 ;  /* 0x0000000405047291 */ /* 0x001fcc000f8ec0ff */
[----:B------:R-:W-:Y:S02]  /*01b0*/  LEA R3, R2, UR4, 0x2 ;  /* 0x0000000402037c11 */ /* 0x000fe4000f8e10ff */
[----:B--2---:R-:W-:-:S04]  /*01c0*/  @!P1 ISETP.NE.AND P2, PT, R4, R7, PT ;  /* 0x000000070400920c */ /* 0x004fc80003f45270 */
[----:B------:R-:W-:Y:S02]  /*01d0*/  @!P1 FSEL R4, RZ, 1, P2 ;  /* 0x3f800000ff049808 */ /* 0x000fe40001000000 */
[----:B------:R-:W-:-:S03]  /*01e0*/  ISETP.GE.U32.AND P2, PT, R12, 0x42, PT ;  /* 0x000000420c00780c */ /* 0x000fc60003f46070 */
[----:B------:R-:W-:Y:S04]  /*01f0*/  @!P1 STS [R3], R4 ;  /* 0x0000000403009388 */ /* 0x000fe80000000800 */
[----:B------:R-:W0:Y:S01]  /*0200*/  @!P0 LDS R6, [R3] ;  /* 0x0000000003068984 */ /* 0x000e220000000800 */
[----:B---3--:R-:W-:-:S04]  /*0210*/  @!P0 ISETP.NE.AND P1, PT, R8, R11, PT ;  /* 0x0000000b0800820c */ /* 0x008fc80003f25270 */
[----:B------:R-:W-:Y:S02]  /*0220*/  @!P0 FSEL R5, RZ, 1, P1 ;  /* 0x3f800000ff058808 */ /* 0x000fe40000800000 */
[----:B------:R-:W-:-:S03]  /*0230*/  ISETP.GT.U32.AND P1, PT, R2, 0x1f, PT ;  /* 0x0000001f0200780c */ /* 0x000fc60003f24070 */
[----:B0-----:R-:W-:-:S05]  /*0240*/  @!P0 FADD R6, R5, R6 ;  /* 0x0000000605068221 */ /* 0x001fca0000000000 */
[----:B------:R0:W-:Y:S01]  /*0250*/  @!P0 STS [R3], R6 ;  /* 0x0000000603008388 */ /* 0x0001e20000000800 */
[----:B------:R-:W-:Y:S06]  /*0260*/  BAR.SYNC.DEFER_BLOCKING 0x0 ;  /* 0x0000000000007b1d */ /* 0x000fec0000010000 */
[----:B------:R-:W-:Y:S05]  /*0270*/  @!P2 BRA `(.L_x_0) ;  /* 0x00000000002ca947 */ /* 0x000fea0003800000 */
.L_x_1:
[----:B------:R-:W-:-:S04]  /*0280*/  SHF.R.U32.HI R7, RZ, 0x1, R12 ;  /* 0x00000001ff077819 */ /* 0x000fc8000001160c */
[----:B------:R-:W-:-:S13]  /*0290*/  ISETP.GE.U32.AND P0, PT, R2, R7, PT ;  /* 0x000000070200720c */ /* 0x000fda0003f06070 */
[----:B------:R-:W-:Y:S01]  /*02a0*/  @!P0 LEA R4, R7, R3, 0x2 ;  /* 0x0000000307048211 */ /* 0x000fe200078e10ff */
[----:B------:R-:W-:Y:S05]  /*02b0*/  @!P0 LDS R5, [R3] ;  /* 0x0000000003058984 */ /* 0x000fea0000000800 */
[----:B------:R-:W0:Y:S02]  /*02c0*/  @!P0 LDS R4, [R4] ;  /* 0x0000000004048984 */ /* 0x000e240000000800 */
[----:B0-----:R-:W-:-:S05]  /*02d0*/  @!P0 FADD R6, R4, R5 ;  /* 0x0000000504068221 */ /* 0x001fca0000000000 */
[----:B------:R1:W-:Y:S01]  /*02e0*/  @!P0 STS [R3], R6 ;  /* 0x0000000603008388 */ /* 0x0003e20000000800 */
[----:B------:R-:W-:Y:S01]  /*02f0*/  BAR.SYNC.DEFER_BLOCKING 0x0 ;  /* 0x0000000000007b1d */ /* 0x000fe20000010000 */
[----:B------:R-:W-:Y:S01]  /*0300*/  ISETP.GT.U32.AND P0, PT, R12, 0x83, PT ;  /* 0x000000830c00780c */ /* 0x000fe20003f04070 */
[----:B------:R-:W-:-:S12]  /*0310*/  IMAD.MOV.U32 R12, RZ, RZ, R7 ;  /* 0x000000ffff0c7224 */ /* 0x000fd800078e0007 */
[----:B-1----:R-:W-:Y:S05]  /*0320*/  @P0 BRA `(.L_x_1) ;  /* 0xfffffffc00d40947 */ /* 0x002fea000383ffff */
.L_x_0:
[----:B------:R-:W-:Y:S05]  /*0330*/  @P1 EXIT ;  /* 0x000000000000194d */ /* 0x000fea0003800000 */
[----:B------:R-:W-:Y:S01]  /*0340*/  LDS R4, [R3+0x80] ;  /* 0x0000800003047984 */ /* 0x000fe20000000800 */
[----:B------:R-:W-:-:S03]  /*0350*/  ISETP.NE.AND P0, PT, R2, RZ, PT ;  /* 0x000000ff0200720c */ /* 0x000fc60003f05270 */
[----:B------:R-:W1:Y:S02]  /*0360*/  LDS R5, [R3] ;  /* 0x0000000003057984 */ /* 0x000e640000000800 */
[----:B-1----:R-:W-:-:S05]  /*0370*/  FADD R4, R4, R5 ;  /* 0x0000000504047221 */ /* 0x002fca0000000000 */
[----:B------:R-:W-:Y:S04]  /*0380*/  STS [R3], R4 ;  /* 0x0000000403007388 */ /* 0x000fe80000000800 */
[----:B------:R-:W-:Y:S04]  /*0390*/  LDS R5, [R3+0x40] ;  /* 0x0000400003057984 */ /* 0x000fe80000000800 */
[----:B0-----:R-:W0:Y:S02]  /*03a0*/  LDS R6, [R3] ;  /* 0x0000000003067984 */ /* 0x001e240000000800 */
[----:B0-----:R-:W-:-:S05]  /*03b0*/  FADD R6, R5, R6 ;  /* 0x0000000605067221 */ /* 0x001fca0000000000 */
[----:B------:R-:W-:Y:S04]  /*03c0*/  STS [R3], R6 ;  /* 0x0000000603007388 */ /* 0x000fe80000000800 */
[----:B------:R-:W-:Y:S04]  /*03d0*/  LDS R5, [R3+0x20] ;  /* 0x0000200003057984 */ /* 0x000fe80000000800 */
[----:B------:R-:W0:Y:S02]  /*03e0*/  LDS R8, [R3] ;  /* 0x0000000003087984 */ /* 0x000e240000000800 */
        /* <DEDUP_REMOVED lines=13> */
[----:B------:R0:W-:Y:S01]  /*04c0*/  STS [R3], R6 ;  /* 0x0000000603007388 */ /* 0x0001e20000000800 */
[----:B------:R-:W-:Y:S05]  /*04d0*/  @P0 EXIT ;  /* 0x000000000000094d */ /* 0x000fea0003800000 */
[----:B------:R-:W1:Y:S01]  /*04e0*/  S2UR UR5, SR_CgaCtaId ;  /* 0x00000000000579c3 */ /* 0x000e620000008800 */
[----:B------:R-:W-:-:S07]  /*04f0*/  UMOV UR4, 0x400 ;  /* 0x0000040000047882 */ /* 0x000fce0000000000 */
[----:B0-----:R-:W0:Y:S01]  /*0500*/  LDC.64 R2, c[0x0][0x390] ;  /* 0x0000e400ff027b82 */ /* 0x001e220000000a00 */
[----:B-1----:R-:W-:Y:S01]  /*0510*/  ULEA UR4, UR5, UR4, 0x18 ;  /* 0x0000000405047291 */ /* 0x002fe2000f8ec0ff */
[----:B0-----:R-:W-:-:S08]  /*0520*/  IMAD.WIDE.U32 R2, R0, 0x4, R2 ;  /* 0x0000000400027825 */ /* 0x001fd000078e0002 */
[----:B------:R-:W0:Y:S02]  /*0530*/  LDS R4, [UR4] ;  /* 0x00000004ff047984 */ /* 0x000e240008000800 */
[----:B0-----:R-:W0:Y:S02]  /*0540*/  F2I.TRUNC.NTZ R5, R4 ;  /* 0x0000000400057305 */ /* 0x001e24000020f100 */
[----:B0-----:R-:W-:Y:S01]  /*0550*/  STG.E desc[UR6][R2.64], R5 ;  /* 0x0000000502007986 */ /* 0x001fe2000c101906 */
[----:B------:R-:W-:Y:S05]  /*0560*/  EXIT ;  /* 0x000000000000794d */ /* 0x000fea0003800000 */
.L_x_2:
[----:B------:R-:W-:-:S00]  /*0570*/  BRA `(.L_x_2) ;  /* 0xfffffffc00fc7947 */ /* 0x000fc0000383ffff */
[----:B------:R-:W-:-:S00]  /*0580*/  NOP ;  /* 0x0000000000007918 */ /* 0x000fc00000000000 */
[----:B------:R-:W-:-:S00]  /*0590*/  NOP ;  /* 0x0000000000007918 */ /* 0x000fc00000000000 */
[----:B------:R-:W-:-:S00]  /*05a0*/  NOP ;  /* 0x0000000000007918 */ /* 0x000fc00000000000 */
[----:B------:R-:W-:-:S00]  /*05b0*/  NOP ;  /* 0x0000000000007918 */ /* 0x000fc00000000000 */
[----:B------:R-:W-:-:S00]  /*05c0*/  NOP ;  /* 0x0000000000007918 */ /* 0x000fc00000000000 */
[----:B------:R-:W-:-:S00]  /*05d0*/  NOP ;  /* 0x0000000000007918 */ /* 0x000fc00000000000 */
[----:B------:R-:W-:-:S00]  /*05e0*/  NOP ;  /* 0x0000000000007918 */ /* 0x000fc00000000000 */
[----:B------:R-:W-:-:S00]  /*05f0*/  NOP ;  /* 0x0000000000007918 */ /* 0x000fc00000000000 */
.L_x_104:


//--------------------- .text._Z14reluGemv_finalPfS_S_S_iiPii --------------------------
	.section	.text._Z14reluGemv_finalPfS_S_S_iiPii,"ax",@progbits
	.align	128
        .global         _Z14reluGemv_finalPfS_S_S_iiPii
        .type           _Z14reluGemv_finalPfS_S_S_iiPii,@function
        .size           _Z14reluGemv_finalPfS_S_S_iiPii,(.L_x_105 - _Z14reluGemv_finalPfS_S_S_iiPii)
        .other          _Z14reluGemv_finalPfS_S_S_iiPii,@"STO_CUDA_ENTRY STV_DEFAULT"
_Z14reluGemv_finalPfS_S_S_iiPii:
.text._Z14reluGemv_finalPfS_S_S_iiPii:
[----:B------:R-:W-:Y:S01]  /*0000*/  LDC R1, c[0x0][0x37c] ;  /* 0x0000df00ff017b82 */ /* 0x000fe20000000800 */
[----:B------:R-:W0:Y:S07]  /*0010*/  S2R R3, SR_TID.Y ;  /* 0x0000000000037919 */ /* 0x000e2e0000002200 */
[----:B------:R-:W0:Y:S01]  /*0020*/  S2UR UR4, SR_CTAID.X ;  /* 0x00000000000479c3 */ /* 0x000e220000002500 */
[----:B------:R-:W1:Y:S07]  /*0030*/  LDCU UR7, c[0x0][0x3a0] ;  /* 0x00007400ff0777ac */ /* 0x000e6e0008000800 */
[----:B------:R-:W0:Y:S01]  /*0040*/  LDC R28, c[0x0][0x364] ;  /* 0x0000d900ff1c7b82 */ /* 0x000e220000000800 */
[----:B------:R-:W2:Y:S07]  /*0050*/  LDCU UR6, c[0x0][0x360] ;  /* 0x00006c00ff0677ac */ /* 0x000eae0008000800 */
[----:B------:R-:W3:Y:S01]  /*0060*/  S2UR UR5, SR_CTAID.Y ;  /* 0x00000000000579c3 */ /* 0x000ee20000002600 */
[----:B0-----:R-:W-:Y:S01]  /*0070*/  IMAD R0, R28, UR4, R3 ;  /* 0x000000041c007c24 */ /* 0x001fe2000f8e0203 */
[----:B------:R-:W-:-:S04]  /*0080*/  IADD3 R3, PT, PT, R3, UR4, RZ ;  /* 0x0000000403037c10 */ /* 0x000fc8000fffe0ff */
[----:B-1----:R-:W-:Y:S01]  /*0090*/  ISETP.GE.AND P0, PT, R0, UR7, PT ;  /* 0x0000000700007c0c */ /* 0x002fe2000bf06270 */
[----:B---3--:R-:W-:-:S04]  /*00a0*/  IMAD R28, R28, UR5, RZ ;  /* 0x000000051c1c7c24 */ /* 0x008fc8000f8e02ff */
[----:B--2---:R-:W-:-:S08]  /*00b0*/  IMAD R28, R3, UR6, R28 ;  /* 0x00000006031c7c24 */ /* 0x004fd0000f8e021c */
[----:B------:R-:W-:Y:S05]  /*00c0*/  @P0 EXIT ;  /* 0x000000000000094d */ /* 0x000fea0003800000 */
[----:B------:R-:W0:Y:S01]  /*00d0*/  LDC R23, c[0x0][0x3a4] ;  /* 0x0000e900ff177b82 */ /* 0x000e220000000800 */
[----:B------:R-:W1:Y:S01]  /*00e0*/  S2R R2, SR_TID.X ;  /* 0x0000000000027919 */ /* 0x000e620000002100 */
[----:B------:R-:W2:Y:S01]  /*00f0*/  LDCU.64 UR4, c[0x0][0x358] ;  /* 0x00006b00ff0477ac */ /* 0x000ea20008000a00 */
[----:B------:R-:W-:Y:S01]  /*0100*/  HFMA2 R29, -RZ, RZ, 0, 0 ;  /* 0x00000000ff1d7431 */ /* 0x000fe200000001ff */
[----:B0-----:R-:W-:Y:S02]  /*0110*/  SHF.R.S32.HI R3, RZ, 0x1f, R23 ;  /* 0x0000001fff037819 */ /* 0x001fe40000011417 */
[----:B------:R-:W-:Y:S02]  /*0120*/  IADD3 R4, PT, PT, R23, 0x7f, RZ ;  /* 0x0000007f17047810 */ /* 0x000fe40007ffe0ff */
[----:B------:R-:W-:Y:S02]  /*0130*/  LEA.HI R3, R3, R23, RZ, 0x7 ;  /* 0x0000001703037211 */ /* 0x000fe400078f38ff */
[----:B------:R-:W-:-:S02]  /*0140*/  ISETP.GE.U32.AND P0, PT, R4, 0xff, PT ;  /* 0x000000ff0400780c */ /* 0x000fc40003f06070 */
[----:B------:R-:W-:-:S04]  /*0150*/  SHF.R.S32.HI R3, RZ, 0x7, R3 ;  /* 0x00000007ff037819 */ /* 0x000fc80000011403 */
[----:B------:R-:W-:Y:S02]  /*0160*/  SEL R21, R3, 0x1, P0 ;  /* 0x0000000103157807 */ /* 0x000fe40000000000 */
[----:B-1----:R-:W-:Y:S02]  /*0170*/  LOP3.LUT R3, R2, 0x1f, RZ, 0xc0, !PT ;  /* 0x0000001f02037812 */ /* 0x002fe400078ec0ff */
[----:B------:R-:W-:-:S13]  /*0180*/  ISETP.GE.AND P0, PT, R21, 0x1, PT ;  /* 0x000000011500780c */ /* 0x000fda0003f06270 */
[----:B--2---:R-:W-:Y:S05]  /*0190*/  @!P0 BRA `(.L_x_3) ;  /* 0x0000000800408947 */ /* 0x004fea0003800000 */
[----:B------:R-:W-:Y:S01]  /*01a0*/  ISETP.GE.U32.AND P0, PT, R21, 0x8, PT ;  /* 0x000000081500780c */ /* 0x000fe20003f06070 */
[----:B------:R-:W-:Y:S01]  /*01b0*/  IMAD R23, R0, R23, RZ ;  /* 0x0000001700177224 */ /* 0x000fe200078e02ff */
[----:B------:R-:W-:Y:S02]  /*01c0*/  MOV R29, RZ ;  /* 0x000000ff001d7202 */ /* 0x000fe40000000f00 */
[----:B------:R-:W-:-:S09]  /*01d0*/  MOV R20, RZ ;  /* 0x000000ff00147202 */ /* 0x000fd20000000f00 */
[----:B------:R-:W-:Y:S05]  /*01e0*/  @!P0 BRA `(.L_x_4) ;  /* 0x0000000400108947 */ /* 0x000fea0003800000 */
[----:B------:R-:W0:Y:S01]  /*01f0*/  LDCU.64 UR8, c[0x0][0x390] ;  /* 0x00007200ff0877ac */ /* 0x000e220008000a00 */
[----:B------:R-:W-:Y:S01]  /*0200*/  IMAD.WIDE.U32 R4, R3, 0x10, RZ ;  /* 0x0000001003047825 */ /* 0x000fe200078e00ff */
[----:B------:R-:W-:Y:S01]  /*0210*/  LOP3.LUT R20, R21, 0x7ffffff8, RZ, 0xc0, !PT ;  /* 0x7ffffff815147812 */ /* 0x000fe200078ec0ff */
[----:B------:R-:W1:Y:S01]  /*0220*/  LDCU.64 UR6, c[0x0][0x380] ;  /* 0x00007000ff0677ac */ /* 0x000e620008000a00 */
[----:B------:R-:W-:Y:S01]  /*0230*/  MOV R29, RZ ;  /* 0x000000ff001d7202 */ /* 0x000fe20000000f00 */
[----:B------:R-:W-:Y:S01]  /*0240*/  IMAD.WIDE R6, R23, 0x4, R4 ;  /* 0x0000000417067825 */ /* 0x000fe200078e0204 */
[----:B------:R-:W-:Y:S02]  /*0250*/  IADD3 R22, PT, PT, -R20, RZ, RZ ;  /* 0x000000ff14167210 */ /* 0x000fe40007ffe1ff */
[----:B0-----:R-:W-:Y:S02]  /*0260*/  IADD3 R24, P2, PT, R4, UR8, RZ ;  /* 0x0000000804187c10 */ /* 0x001fe4000ff5e0ff */
[----:B-1----:R-:W-:-:S02]  /*0270*/  IADD3 R26, P0, PT, R6, UR6, RZ ;  /* 0x00000006061a7c10 */ /* 0x002fc4000ff1e0ff */
[----:B------:R-:W-:Y:S02]  /*0280*/  IADD3 R24, P3, PT, R24, 0x800, RZ ;  /* 0x0000080018187810 */ /* 0x000fe40007f7e0ff */
[----:B------:R-:W-:Y:S02]  /*0290*/  IADD3 R26, P1, PT, R26, 0x800, RZ ;  /* 0x000008001a1a7810 */ /* 0x000fe40007f3e0ff */
[----:B------:R-:W-:Y:S02]  /*02a0*/  IADD3.X R25, PT, PT, RZ, UR9, R5, P3, P2 ;  /* 0x00000009ff197c10 */ /* 0x000fe40009fe4405 */
[----:B------:R-:W-:-:S09]  /*02b0*/  IADD3.X R27, PT, PT, RZ, UR7, R7, P1, P0 ;  /* 0x00000007ff1b7c10 */ /* 0x000fd20008fe0407 */
.L_x_5:
[----:B------:R-:W2:Y:S04]  /*02c0*/  LDG.E.128.CONSTANT R12, desc[UR4][R26.64+-0x800] ;  /* 0xfff800041a0c7981 */ /* 0x000ea8000c1e9d00 */
[----:B------:R-:W2:Y:S04]  /*02d0*/  LDG.E.128.CONSTANT R16, desc[UR4][R24.64+-0x800] ;  /* 0xfff8000418107981 */ /* 0x000ea8000c1e9d00 */
[----:B------:R-:W3:Y:S04]  /*02e0*/  LDG.E.128.CONSTANT R4, desc[UR4][R26.64+-0x600] ;  /* 0xfffa00041a047981 */ /* 0x000ee8000c1e9d00 */
[----:B------:R-:W3:Y:S01]  /*02f0*/  LDG.E.128.CONSTANT R8, desc[UR4][R24.64+-0x600] ;  /* 0xfffa000418087981 */ /* 0x000ee2000c1e9d00 */
[----:B--2---:R-:W-:-:S04]  /*0300*/  FFMA R12, R12, R16, R29 ;  /* 0x000000100c0c7223 */ /* 0x004fc8000000001d */
[----:B------:R-:W-:-:S04]  /*0310*/  FFMA R13, R13, R17, R12 ;  /* 0x000000110d0d7223 */ /* 0x000fc8000000000c */
[----:B------:R-:W-:-:S04]  /*0320*/  FFMA R14, R14, R18, R13 ;  /* 0x000000120e0e7223 */ /* 0x000fc8000000000d */
[----:B------:R-:W-:Y:S02]  /*0330*/  FFMA R15, R15, R19, R14 ;  /* 0x000000130f0f7223 */ /* 0x000fe4000000000e */
[----:B------:R-:W2:Y:S02]  /*0340*/  LDG.E.128.CONSTANT R16, desc[UR4][R26.64+-0x400] ;  /* 0xfffc00041a107981 */ /* 0x000ea4000c1e9d00 */
[----:B---3--:R-:W-:Y:S02]  /*0350*/  FFMA R4, R4, R8, R15 ;  /* 0x0000000804047223 */ /* 0x008fe4000000000f */
[----:B------:R-:W2:Y:S02]  /*0360*/  LDG.E.128.CONSTANT R12, desc[UR4][R24.64+-0x400] ;  /* 0xfffc0004180c7981 */ /* 0x000ea4000c1e9d00 */
[----:B------:R-:W-:-:S04]  /*0370*/  FFMA R5, R5, R9, R4 ;  /* 0x0000000905057223 */ /* 0x000fc80000000004 */
[----:B------:R-:W-:-:S04]  /*0380*/  FFMA R6, R6, R10, R5 ;  /* 0x0000000a06067223 */ /* 0x000fc80000000005 */
[----:B------:R-:W-:Y:S02]  /*0390*/  FFMA R29, R7, R11, R6 ;  /* 0x0000000b071d7223 */ /* 0x000fe40000000006 */
        /* <DEDUP_REMOVED lines=24> */
[----:B------:R0:W3:Y:S04]  /*0520*/  LDG.E.128.CONSTANT R4, desc[UR4][R26.64+0x600] ;  /* 0x000600041a047981 */ /* 0x0000e8000c1e9d00 */
[----:B------:R1:W3:Y:S01]  /*0530*/  LDG.E.128.CONSTANT R8, desc[UR4][R24.64+0x600] ;  /* 0x0006000418087981 */ /* 0x0002e2000c1e9d00 */
[----:B------:R-:W-:-:S04]  /*0540*/  IADD3 R22, PT, PT, R22, 0x8, RZ ;  /* 0x0000000816167810 */ /* 0x000fc80007ffe0ff */
[----:B------:R-:W-:Y:S02]  /*0550*/  ISETP.NE.AND P0, PT, R22, RZ, PT ;  /* 0x000000ff1600720c */ /* 0x000fe40003f05270 */
[----:B0-----:R-:W-:Y:S02]  /*0560*/  IADD3 R26, P1, PT, R26, 0x1000, RZ ;  /* 0x000010001a1a7810 */ /* 0x001fe40007f3e0ff */
[----:B-1----:R-:W-:Y:S02]  /*0570*/  IADD3 R24, P2, PT, R24, 0x1000, RZ ;  /* 0x0000100018187810 */ /* 0x002fe40007f5e0ff */
[----:B------:R-:W-:Y:S02]  /*0580*/  IADD3.X R27, PT, PT, RZ, R27, RZ, P1, !PT ;  /* 0x0000001bff1b7210 */ /* 0x000fe40000ffe4ff */
[----:B------:R-:W-:Y:S01]  /*0590*/  IADD3.X R25, PT, PT, RZ, R25, RZ, P2, !PT ;  /* 0x00000019ff197210 */ /* 0x000fe200017fe4ff */
[----:B--2---:R-:W-:-:S04]  /*05a0*/  FFMA R12, R12, R16, R29 ;  /* 0x000000100c0c7223 */ /* 0x004fc8000000001d */
[----:B------:R-:W-:-:S04]  /*05b0*/  FFMA R13, R13, R17, R12 ;  /* 0x000000110d0d7223 */ /* 0x000fc8000000000c */
[----:B------:R-:W-:-:S04]  /*05c0*/  FFMA R14, R14, R18, R13 ;  /* 0x000000120e0e7223 */ /* 0x000fc8000000000d */
[----:B------:R-:W-:-:S04]  /*05d0*/  FFMA R15, R15, R19, R14 ;  /* 0x000000130f0f7223 */ /* 0x000fc8000000000e */
[----:B---3--:R-:W-:-:S04]  /*05e0*/  FFMA R4, R4, R8, R15 ;  /* 0x0000000804047223 */ /* 0x008fc8000000000f */
[----:B------:R-:W-:-:S04]  /*05f0*/  FFMA R5, R5, R9, R4 ;  /* 0x0000000905057223 */ /* 0x000fc80000000004 */
[----:B------:R-:W-:-:S04]  /*0600*/  FFMA R6, R6, R10, R5 ;  /* 0x0000000a06067223 */ /* 0x000fc80000000005 */
[----:B------:R-:W-:Y:S01]  /*0610*/  FFMA R29, R7, R11, R6 ;  /* 0x0000000b071d7223 */ /* 0x000fe20000000006 */
[----:B------:R-:W-:Y:S06]  /*0620*/  @P0 BRA `(.L_x_5) ;  /* 0xfffffffc00240947 */ /* 0x000fec000383ffff */
.L_x_4:
[----:B------:R-:W-:-:S13]  /*0630*/  LOP3.LUT P0, R4, R21, 0x7, RZ, 0xc0, !PT ;  /* 0x0000000715047812 */ /* 0x000fda000780c0ff */
[----:B------:R-:W-:Y:S05]  /*0640*/  @!P0 BRA `(.L_x_3) ;  /* 0x0000000400148947 */ /* 0x000fea0003800000 */
[----:B------:R-:W0:Y:S01]  /*0650*/  LDC.64 R24, c[0x0][0x380] ;  /* 0x0000e000ff187b82 */ /* 0x000e220000000a00 */
[----:B------:R-:W-:Y:S02]  /*0660*/  ISETP.GE.U32.AND P0, PT, R4, 0x4, PT ;  /* 0x000000040400780c */ /* 0x000fe40003f06070 */
[----:B------:R-:W-:-:S04]  /*0670*/  LOP3.LUT R22, R21, 0x3, RZ, 0xc0, !PT ;  /* 0x0000000315167812 */ /* 0x000fc800078ec0ff */
[----:B------:R-:W-:Y:S01]  /*0680*/  ISETP.NE.AND P1, PT, R22, RZ, PT ;  /* 0x000000ff1600720c */ /* 0x000fe20003f25270 */
[----:B0-----:R-:W-:-:S06]  /*0690*/  IMAD.WIDE R24, R23, 0x4, R24 ;  /* 0x0000000417187825 */ /* 0x001fcc00078e0218 */
[----:B------:R-:W-:Y:S06]  /*06a0*/  @!P0 BRA `(.L_x_6) ;  /* 0x0000000000748947 */ /* 0x000fec0003800000 */
[----:B------:R-:W0:Y:S01]  /*06b0*/  LDC.64 R26, c[0x0][0x390] ;  /* 0x0000e400ff1a7b82 */ /* 0x000e220000000a00 */
[----:B------:R-:W-:-:S05]  /*06c0*/  LEA R5, R20, R3, 0x5 ;  /* 0x0000000314057211 */ /* 0x000fca00078e28ff */
[----:B------:R-:W-:-:S05]  /*06d0*/  IMAD.WIDE.U32 R30, R5, 0x10, R24 ;  /* 0x00000010051e7825 */ /* 0x000fca00078e0018 */
[----:B------:R-:W2:Y:S01]  /*06e0*/  LDG.E.128.CONSTANT R12, desc[UR4][R30.64] ;  /* 0x000000041e0c7981 */ /* 0x000ea2000c1e9d00 */
[----:B0-----:R-:W-:-:S03]  /*06f0*/  IMAD.WIDE.U32 R26, R5, 0x10, R26 ;  /* 0x00000010051a7825 */ /* 0x001fc600078e001a */
[----:B------:R-:W3:Y:S04]  /*0700*/  LDG.E.128.CONSTANT R4, desc[UR4][R30.64+0x200] ;  /* 0x000200041e047981 */ /* 0x000ee8000c1e9d00 */
[----:B------:R-:W2:Y:S04]  /*0710*/  LDG.E.128.CONSTANT R16, desc[UR4][R26.64] ;  /* 0x000000041a107981 */ /* 0x000ea8000c1e9d00 */
        /* <DEDUP_REMOVED lines=13> */
[----:B------:R-:W-:Y:S01]  /*07f0*/  IADD3 R20, PT, PT, R20, 0x4, RZ ;  /* 0x0000000414147810 */ /* 0x000fe20007ffe0ff */
[----:B--2---:R-:W-:-:S04]  /*0800*/  FFMA R12, R12, R16, R23 ;  /* 0x000000100c0c7223 */ /* 0x004fc80000000017 */
[----:B------:R-:W-:-:S04]  /*0810*/  FFMA R13, R13, R17, R12 ;  /* 0x000000110d0d7223 */ /* 0x000fc8000000000c */
[----:B------:R-:W-:-:S04]  /*0820*/  FFMA R14, R14, R18, R13 ;  /* 0x000000120e0e7223 */ /* 0x000fc8000000000d */
[----:B------:R-:W-:-:S04]  /*0830*/  FFMA R15, R15, R19, R14 ;  /* 0x000000130f0f7223 */ /* 0x000fc8000000000e */
[----:B---3--:R-:W-:-:S04]  /*0840*/  FFMA R4, R4, R8, R15 ;  /* 0x0000000804047223 */ /* 0x008fc8000000000f */
[----:B------:R-:W-:-:S04]  /*0850*/  FFMA R5, R5, R9, R4 ;  /* 0x0000000905057223 */ /* 0x000fc80000000004 */
[----:B------:R-:W-:-:S04]  /*0860*/  FFMA R6, R6, R10, R5 ;  /* 0x0000000a06067223 */ /* 0x000fc80000000005 */
[----:B------:R-:W-:-:S07]  /*0870*/  FFMA R29, R7, R11, R6 ;  /* 0x0000000b071d7223 */ /* 0x000fce0000000006 */
.L_x_6:
[----:B------:R-:W-:Y:S05]  /*0880*/  @!P1 BRA `(.L_x_3) ;  /* 0x0000000000849947 */ /* 0x000fea0003800000 */
[----:B------:R-:W-:-:S13]  /*0890*/  ISETP.NE.AND P0, PT, R22, 0x1, PT ;  /* 0x000000011600780c */ /* 0x000fda0003f05270 */
[----:B------:R-:W0:Y:S01]  /*08a0*/  @P0 LDC.64 R16, c[0x0][0x390] ;  /* 0x0000e400ff100b82 */ /* 0x000e220000000a00 */
[----:B------:R-:W-:Y:S02]  /*08b0*/  LOP3.LUT R21, R21, 0x1, RZ, 0xc0, !PT ;  /* 0x0000000115157812 */ /* 0x000fe400078ec0ff */
[----:B------:R-:W-:Y:S02]  /*08c0*/  @P0 LEA R15, R20, R3, 0x5 ;  /* 0x00000003140f0211 */ /* 0x000fe400078e28ff */
[----:B------:R-:W-:-:S03]  /*08d0*/  ISETP.NE.U32.AND P1, PT, R21, 0x1, PT ;  /* 0x000000011500780c */ /* 0x000fc60003f25070 */
[----:B------:R-:W-:-:S06]  /*08e0*/  @P0 IMAD.WIDE.U32 R4, R15, 0x10, R24 ;  /* 0x000000100f040825 */ /* 0x000fcc00078e0018 */
[----:B------:R-:W2:Y:S04]  /*08f0*/  @P0 LDG.E.128.CONSTANT R4, desc[UR4][R4.64] ;  /* 0x0000000404040981 */ /* 0x000ea8000c1e9d00 */
[----:B------:R-:W1:Y:S01]  /*0900*/  @!P1 LDC.64 R22, c[0x0][0x390] ;  /* 0x0000e400ff169b82 */ /* 0x000e620000000a00 */
[C---:B0-----:R-:W-:Y:S01]  /*0910*/  @P0 IMAD.WIDE.U32 R8, R15.reuse, 0x10, R16 ;  /* 0x000000100f080825 */ /* 0x041fe200078e0010 */
[----:B------:R-:W-:-:S05]  /*0920*/  @P0 IADD3 R15, PT, PT, R15, 0x20, RZ ;  /* 0x000000200f0f0810 */ /* 0x000fca0007ffe0ff */
[----:B------:R-:W2:Y:S01]  /*0930*/  @P0 LDG.E.128.CONSTANT R8, desc[UR4][R8.64] ;  /* 0x0000000408080981 */ /* 0x000ea2000c1e9d00 */
[----:B------:R-:W-:-:S04]  /*0940*/  @P0 IMAD.WIDE.U32 R12, R15, 0x10, R24 ;  /* 0x000000100f0c0825 */ /* 0x000fc800078e0018 */
[----:B------:R-:W-:Y:S01]  /*0950*/  @P0 IMAD.WIDE.U32 R16, R15, 0x10, R16 ;  /* 0x000000100f100825 */ /* 0x000fe200078e0010 */
[----:B------:R-:W-:Y:S01]  /*0960*/  @P0 IADD3 R20, PT, PT, R20, 0x2, RZ ;  /* 0x0000000214140810 */ /* 0x000fe20007ffe0ff */
[----:B------:R-:W3:Y:S04]  /*0970*/  @P0 LDG.E.128.CONSTANT R12, desc[UR4][R12.64] ;  /* 0x000000040c0c0981 */ /* 0x000ee8000c1e9d00 */
[----:B------:R-:W3:Y:S01]  /*0980*/  @P0 LDG.E.128.CONSTANT R16, desc[UR4][R16.64] ;  /* 0x0000000410100981 */ /* 0x000ee2000c1e9d00 */
[----:B------:R-:W-:-:S05]  /*0990*/  @!P1 LEA R27, R20, R3, 0x5 ;  /* 0x00000003141b9211 */ /* 0x000fca00078e28ff */
[----:B------:R-:W-:-:S04]  /*09a0*/  @!P1 IMAD.WIDE.U32 R20, R27, 0x10, R24 ;  /* 0x000000101b149825 */ /* 0x000fc800078e0018 */
[----:B-1----:R-:W-:Y:S02]  /*09b0*/  @!P1 IMAD.WIDE.U32 R24, R27, 0x10, R22 ;  /* 0x000000101b189825 */ /* 0x002fe400078e0016 */
[----:B------:R-:W4:Y:S04]  /*09c0*/  @!P1 LDG.E.128.CONSTANT R20, desc[UR4][R20.64] ;  /* 0x0000000414149981 */ /* 0x000f28000c1e9d00 */
[----:B------:R-:W4:Y:S01]  /*09d0*/  @!P1 LDG.E.128.CONSTANT R24, desc[UR4][R24.64] ;  /* 0x0000000418189981 */ /* 0x000f22000c1e9d00 */
[----:B--2---:R-:W-:-:S04]  /*09e0*/  @P0 FFMA R4, R4, R8, R29 ;  /* 0x0000000804040223 */ /* 0x004fc8000000001d */
[----:B------:R-:W-:-:S04]  /*09f0*/  @P0 FFMA R5, R5, R9, R4 ;  /* 0x0000000905050223 */ /* 0x000fc80000000004 */
[----:B------:R-:W-:-:S04]  /*0a00*/  @P0 FFMA R6, R6, R10, R5 ;  /* 0x0000000a06060223 */ /* 0x000fc80000000005 */
[----:B------:R-:W-:-:S04]  /*0a10*/  @P0 FFMA R7, R7, R11, R6 ;  /* 0x0000000b07070223 */ /* 0x000fc80000000006 */
[----:B---3--:R-:W-:-:S04]  /*0a20*/  @P0 FFMA R12, R12, R16, R7 ;  /* 0x000000100c0c0223 */ /* 0x008fc80000000007 */
[----:B------:R-:W-:-:S04]  /*0a30*/  @P0 FFMA R13, R13, R17, R12 ;  /* 0x000000110d0d0223 */ /* 0x000fc8000000000c */
[----:B------:R-:W-:-:S04]  /*0a40*/  @P0 FFMA R14, R14, R18, R13 ;  /* 0x000000120e0e0223 */ /* 0x000fc8000000000d */
[----:B------:R-:W-:-:S04]  /*0a50*/  @P0 FFMA R29, R15, R19, R14 ;  /* 0x000000130f1d0223 */ /* 0x000fc8000000000e */
[----:B----4-:R-:W-:-:S04]  /*0a60*/  @!P1 FFMA R4, R20, R24, R29 ;  /* 0x0000001814049223 */ /* 0x010fc8000000001d */
[----:B------:R-:W-:-:S04]  /*0a70*/  @!P1 FFMA R5, R21, R25, R4 ;  /* 0x0000001915059223 */ /* 0x000fc80000000004 */
[----:B------:R-:W-:-:S04]  /*0a80*/  @!P1 FFMA R22, R22, R26, R5 ;  /* 0x0000001a16169223 */ /* 0x000fc80000000005 */
[----:B------:R-:W-:-:S07]  /*0a90*/  @!P1 FFMA R29, R23, R27, R22 ;  /* 0x0000001b171d9223 */ /* 0x000fce0000000016 */
.L_x_3:
[----:B------:R-:W0:Y:S01]  /*0aa0*/  SHFL.DOWN PT, R4, R29, 0x10, 0x1f ;  /* 0x0a001f001d047f89 */ /* 0x000e2200000e0000 */
[----:B------:R-:W-:Y:S01]  /*0ab0*/  ISETP.NE.AND P0, PT, R3, RZ, PT ;  /* 0x000000ff0300720c */ /* 0x000fe20003f05270 */
[----:B------:R-:W-:Y:S01]  /*0ac0*/  BSSY.RECONVERGENT B0, `(.L_x_7) ;  /* 0x0000016000007945 */ /* 0x000fe20003800200 */
[----:B------:R-:W-:-:S04]  /*0ad0*/  IADD3 R9, PT, PT, -R2, RZ, RZ ;  /* 0x000000ff02097210 */ /* 0x000fc80007ffe1ff */
[----:B------:R-:W-:Y:S01]  /*0ae0*/  ISETP.NE.AND P1, PT, R28, R9, PT ;  /* 0x000000091c00720c */ /* 0x000fe20003f25270 */
[----:B0-----:R-:W-:-:S05]  /*0af0*/  FADD R4, R4, R29 ;  /* 0x0000001d04047221 */ /* 0x001fca0000000000 */
[----:B------:R-:W0:Y:S02]  /*0b00*/  SHFL.DOWN PT, R5, R4, 0x8, 0x1f ;  /* 0x09001f0004057f89 */ /* 0x000e2400000e0000 */
[----:B0-----:R-:W-:-:S05]  /*0b10*/  FADD R5, R4, R5 ;  /* 0x0000000504057221 */ /* 0x001fca0000000000 */
[----:B------:R-:W0:Y:S02]  /*0b20*/  SHFL.DOWN PT, R6, R5, 0x4, 0x1f ;  /* 0x08801f0005067f89 */ /* 0x000e2400000e0000 */
[----:B0-----:R-:W-:-:S05]  /*0b30*/  FADD R6, R5, R6 ;  /* 0x0000000605067221 */ /* 0x001fca0000000000 */
[----:B------:R-:W0:Y:S02]  /*0b40*/  SHFL.DOWN PT, R7, R6, 0x2, 0x1f ;  /* 0x08401f0006077f89 */ /* 0x000e2400000e0000 */
[----:B0-----:R-:W-:-:S05]  /*0b50*/  FADD R7, R6, R7 ;  /* 0x0000000706077221 */ /* 0x001fca0000000000 */
[----:B------:R-:W0:Y:S02]  /*0b60*/  SHFL.DOWN PT, R8, R7, 0x1, 0x1f ;  /* 0x08201f0007087f89 */ /* 0x000e2400000e0000 */
[----:B0-----:R-:W-:Y:S01]  /*0b70*/  FADD R9, R7, R8 ;  /* 0x0000000807097221 */ /* 0x001fe20000000000 */
[----:B------:R-:W-:Y:S06]  /*0b80*/  @P0 BRA `(.L_x_8) ;  /* 0x0000000000240947 */ /* 0x000fec0003800000 */
[----:B------:R-:W0:Y:S08]  /*0b90*/  LDC.64 R2, c[0x0][0x388] ;  /* 0x0000e200ff027b82 */ /* 0x000e300000000a00 */
[----:B------:R-:W1:Y:S01]  /*0ba0*/  LDC.64 R4, c[0x0][0x398] ;  /* 0x0000e600ff047b82 */ /* 0x000e620000000a00 */
[----:B0-----:R-:W-:-:S06]  /*0bb0*/  IMAD.WIDE R2, R0, 0x4, R2 ;  /* 0x0000000400027825 */ /* 0x001fcc00078e0202 */
[----:B------:R-:W2:Y:S01]  /*0bc0*/  LDG.E.CONSTANT R2, desc[UR4][R2.64] ;  /* 0x0000000402027981 */ /* 0x000ea2000c1e9900 */
[----:B-1----:R-:W-:-:S04]  /*0bd0*/  IMAD.WIDE R4, R0, 0x4, R4 ;  /* 0x0000000400047825 */ /* 0x002fc800078e0204 */
[----:B--2---:R-:W-:-:S05]  /*0be0*/  FADD R9, R9, R2 ;  /* 0x0000000209097221 */ /* 0x004fca0000000000 */
[----:B------:R-:W-:-:S13]  /*0bf0*/  FSETP.GE.AND P0, PT, R9, RZ, PT ;  /* 0x000000ff0900720b */ /* 0x000fda0003f06000 */
[----:B------:R0:W-:Y:S04]  /*0c00*/  @P0 STG.E desc[UR4][R4.64], R9 ;  /* 0x0000000904000986 */ /* 0x0001e8000c101904 */
[----:B------:R0:W-:Y:S02]  /*0c10*/  @!P0 STG.E desc[UR4][R4.64], RZ ;  /* 0x000000ff04008986 */ /* 0x0001e4000c101904 */
.L_x_8:
[----:B------:R-:W-:Y:S05]  /*0c20*/  BSYNC.RECONVERGENT B0 ;  /* 0x0000000000007941 */ /* 0x000fea0003800200 */
.L_x_7:
[----:B------:R-:W-:Y:S05]  /*0c30*/  @P1 EXIT ;  /* 0x000000000000194d */ /* 0x000fea0003800000 */
[----:B------:R-:W0:Y:S02]  /*0c40*/  LDC.64 R2, c[0x0][0x398] ;  /* 0x0000e600ff027b82 */ /* 0x000e240000000a00 */
[----:B0-----:R-:W2:Y:S04]  /*0c50*/  LDG.E R4, desc[UR4][R2.64] ;  /* 0x0000000402047981 */ /* 0x001ea8000c1e1900 */
[----:B------:R-:W3:Y:S04]  /*0c60*/  LDG.E R7, desc[UR4][R2.64+0x4] ;  /* 0x0000040402077981 */ /* 0x000ee8000c1e1900 */
[----:B------:R-:W4:Y:S04]  /*0c70*/  LDG.E R9, desc[UR4][R2.64+0x8] ;  /* 0x0000080402097981 */ /* 0x000f28000c1e1900 */
[----:B------:R-:W5:Y:S04]  /*0c80*/  LDG.E R11, desc[UR4][R2.64+0xc] ;  /* 0x00000c04020b7981 */ /* 0x000f68000c1e1900 */
[----:B------:R-:W5:Y:S04]  /*0c90*/  LDG.E R13, desc[UR4][R2.64+0x10] ;  /* 0x00001004020d7981 */ /* 0x000f68000c1e1900 */
[----:B------:R-:W5:Y:S04]  /*0ca0*/  LDG.E R15, desc[UR4][R2.64+0x14] ;  /* 0x00001404020f7981 */ /* 0x000f68000c1e1900 */
[----:B------:R-:W5:Y:S04]  /*0cb0*/  LDG.E R17, desc[UR4][R2.64+0x18] ;  /* 0x0000180402117981 */ /* 0x000f68000c1e1900 */
[----:B------:R-:W5:Y:S04]  /*0cc0*/  LDG.E R19, desc[UR4][R2.64+0x1c] ;  /* 0x00001c0402137981 */ /* 0x000f68000c1e1900 */
[----:B------:R-:W5:Y:S04]  /*0cd0*/  LDG.E R8, desc[UR4][R2.64+0x20] ;  /* 0x0000200402087981 */ /* 0x000f68000c1e1900 */
[----:B------:R0:W5:Y:S01]  /*0ce0*/  LDG.E R0, desc[UR4][R2.64+0x24] ;  /* 0x0000240402007981 */ /* 0x000162000c1e1900 */
[----:B--2---:R-:W1:Y:S01]  /*0cf0*/  F2I.TRUNC.NTZ R5, R4 ;  /* 0x0000000400057305 */ /* 0x004e62000020f100 */
[----:B------:R-:W-:-:S04]  /*0d00*/  FSETP.GT.AND P0, PT, R4, RZ, PT ;  /* 0x000000ff0400720b */ /* 0x000fc80003f04000 */
[----:B-1----:R-:W-:-:S04]  /*0d10*/  SEL R5, R5, RZ, P0 ;  /* 0x000000ff05057207 */ /* 0x002fc80000000000 */
[----:B------:R-:W-:-:S04]  /*0d20*/  I2FP.F32.S32 R6, R5 ;  /* 0x0000000500067245 */ /* 0x000fc80000201400 */
[----:B---3--:R-:W-:-:S13]  /*0d30*/  FSETP.GT.AND P6, PT, R7, R6, PT ;  /* 0x000000060700720b */ /* 0x008fda0003fc4000 */
[----:B------:R1:W2:Y:S02]  /*0d40*/  @P6 F2I.TRUNC.NTZ R5, R7 ;  /* 0x0000000700056305 */ /* 0x0002a4000020f100 */
[----:B-1----:R-:W1:Y:S01]  /*0d50*/  LDC R7, c[0x0][0x3b0] ;  /* 0x0000ec00ff077b82 */ /* 0x002e620000000800 */
[----:B--2---:R-:W-:-:S04]  /*0d60*/  I2FP.F32.S32 R6, R5 ;  /* 0x0000000500067245 */ /* 0x004fc80000201400 */
[----:B----4-:R-:W-:-:S13]  /*0d70*/  FSETP.GT.AND P0, PT, R9, R6, PT ;  /* 0x000000060900720b */ /* 0x010fda0003f04000 */
[----:B------:R-:W2:Y:S02]  /*0d80*/  @P0 F2I.TRUNC.NTZ R5, R9 ;  /* 0x0000000900050305 */ /* 0x000ea4000020f100 */
[----:B--2---:R-:W-:-:S04]  /*0d90*/  I2FP.F32.S32 R6, R5 ;  /* 0x0000000500067245 */ /* 0x004fc80000201400 */
[----:B-----5:R-:W-:-:S13]  /*0da0*/  FSETP.GT.AND P1, PT, R11, R6, PT ;  /* 0x000000060b00720b */ /* 0x020fda0003f24000 */
[----:B------:R-:W0:Y:S02]  /*0db0*/  @P1 F2I.TRUNC.NTZ R5, R11 ;  /* 0x0000000b00051305 */ /* 0x000e24000020f100 */
[----:B0-----:R-:W-:-:S04]  /*0dc0*/  I2FP.F32.S32 R2, R5 ;  /* 0x0000000500027245 */ /* 0x001fc80000201400 */
[----:B------:R-:W-:-:S13]  /*0dd0*/  FSETP.GT.AND P2, PT, R13, R2, PT ;  /* 0x000000020d00720b */ /* 0x000fda0003f44000 */
        /* <DEDUP_REMOVED lines=8> */
[----:B------:R-:W-:Y:S02]  /*0e60*/  FSETP.GT.AND P5, PT, R19, R2, PT ;  /* 0x000000021300720b */ /* 0x000fe40003fa4000 */
[----:B------:R-:W-:-:S04]  /*0e70*/  SEL R2, RZ, 0x1, !P6 ;  /* 0x00000001ff027807 */ /* 0x000fc80007000000 */
[----:B------:R-:W-:-:S04]  /*0e80*/  SEL R4, R2, 0x2, !P0 ;  /* 0x0000000202047807 */ /* 0x000fc80004000000 */
[----:B------:R-:W-:-:S03]  /*0e90*/  SEL R4, R4, 0x3, !P1 ;  /* 0x0000000304047807 */ /* 0x000fc60004800000 */
[----:B------:R-:W0:Y:S01]  /*0ea0*/  @P5 F2I.TRUNC.NTZ R5, R19 ;  /* 0x0000001300055305 */ /* 0x000e22000020f100 */
[----:B------:R-:W-:-:S04]  /*0eb0*/  SEL R4, R4, 0x4, !P2 ;  /* 0x0000000404047807 */ /* 0x000fc80005000000 */
[----:B------:R-:W-:-:S04]  /*0ec0*/  SEL R4, R4, 0x5, !P3 ;  /* 0x0000000504047807 */ /* 0x000fc80005800000 */
[----:B------:R-:W-:-:S04]  /*0ed0*/  SEL R4, R4, 0x6, !P4 ;  /* 0x0000000604047807 */ /* 0x000fc80006000000 */
[----:B------:R-:W-:Y:S02]  /*0ee0*/  SEL R4, R4, 0x7, !P5 ;  /* 0x0000000704047807 */ /* 0x000fe40006800000 */
[----:B0-----:R-:W-:-:S04]  /*0ef0*/  I2FP.F32.S32 R3, R5 ;  /* 0x0000000500037245 */ /* 0x001fc80000201400 */
[----:B------:R-:W-:Y:S02]  /*0f00*/  FSETP.GT.AND P6, PT, R8, R3, PT ;  /* 0x000000030800720b */ /* 0x000fe40003fc4000 */
[----:B------:R-:W1:Y:S02]  /*0f10*/  LDC.64 R2, c[0x0][0x3a8] ;  /* 0x0000ea00ff027b82 */ /* 0x000e640000000a00 */
[----:B------:R-:W-:-:S09]  /*0f20*/  SEL R4, R4, 0x8, !P6 ;  /* 0x0000000804047807 */ /* 0x000fd20007000000 */
[----:B------:R-:W0:Y:S01]  /*0f30*/  @P6 F2I.TRUNC.NTZ R5, R8 ;  /* 0x0000000800056305 */ /* 0x000e22000020f100 */
[----:B-1----:R-:W-:Y:S01]  /*0f40*/  IMAD.WIDE R2, R7, 0x4, R2 ;  /* 0x0000000407027825 */ /* 0x002fe200078e0202 */
[----:B0-----:R-:W-:-:S04]  /*0f50*/  I2FP.F32.S32 R5, R5 ;  /* 0x0000000500057245 */ /* 0x001fc80000201400 */
[----:B------:R-:W-:-:S04]  /*0f60*/  FSETP.GT.AND P0, PT, R0, R5, PT ;  /* 0x000000050000720b */ /* 0x000fc80003f04000 */
[----:B------:R-:W-:-:S05]  /*0f70*/  SEL R5, R4, 0x9, !P0 ;  /* 0x0000000904057807 */ /* 0x000fca0004000000 */
[----:B------:R-:W-:Y:S01]  /*0f80*/  STG.E desc[UR4][R2.64], R5 ;  /* 0x0000000502007986 */ /* 0x000fe2000c101904 */
[----:B------:R-:W-:Y:S05]  /*0f90*/  EXIT ;  /* 0x000000000000794d */ /* 0x000fea0003800000 */
.L_x_9:
        /* <DEDUP_REMOVED lines=14> */
.L_x_105:


//--------------------- .text._Z8reluGemvPfS_S_S_ii --------------------------
	.section	.text._Z8reluGemvPfS_S_S_ii,"ax",@progbits
	.align	128
        .global         _Z8reluGemvPfS_S_S_ii
        .type           _Z8reluGemvPfS_S_S_ii,@function
        .size           _Z8reluGemvPfS_S_S_ii,(.L_x_106 - _Z8reluGemvPfS_S_S_ii)
        .other          _Z8reluGemvPfS_S_S_ii,@"STO_CUDA_ENTRY STV_DEFAULT"
_Z8reluGemvPfS_S_S_ii:
.text._Z8reluGemvPfS_S_S_ii:
[----:B------:R-:W-:Y:S01]  /*0000*/  LDC R1, c[0x0][0x37c] ;  /* 0x0000df00ff017b82 */ /* 0x000fe20000000800 */
[----:B------:R-:W0:Y:S07]  /*0010*/  S2R R2, SR_TID.Y ;  /* 0x0000000000027919 */ /* 0x000e2e0000002200 */
[----:B------:R-:W0:Y:S01]  /*0020*/  S2UR UR4, SR_CTAID.X ;  /* 0x00000000000479c3 */ /* 0x000e220000002500 */
[----:B------:R-:W1:Y:S07]  /*0030*/  LDCU UR5, c[0x0][0x3a0] ;  /* 0x00007400ff0577ac */ /* 0x000e6e0008000800 */
[----:B------:R-:W0:Y:S02]  /*0040*/  LDC R3, c[0x0][0x364] ;  /* 0x0000d900ff037b82 */ /* 0x000e240000000800 */
[----:B0-----:R-:W-:-:S05]  /*0050*/  IMAD R2, R3, UR4, R2 ;  /* 0x0000000403027c24 */ /* 0x001fca000f8e0202 */
[----:B-1----:R-:W-:-:S13]  /*0060*/  ISETP.GE.AND P0, PT, R2, UR5, PT ;  /* 0x0000000502007c0c */ /* 0x002fda000bf06270 */
        /* <DEDUP_REMOVED lines=16> */
[----:B------:R-:W-:Y:S02]  /*0170*/  LOP3.LUT R21, R28, 0x7, RZ, 0xc0, !PT ;  /* 0x000000071c157812 */ /* 0x000fe400078ec0ff */
[----:B------:R-:W-:Y:S02]  /*0180*/  MOV R29, RZ ;  /* 0x000000ff001d7202 */ /* 0x000fe40000000f00 */
[----:B------:R-:W-:Y:S02]  /*0190*/  ISETP.NE.AND P0, PT, R21, RZ, PT ;  /* 0x000000ff1500720c */ /* 0x000fe40003f05270 */
[----:B------:R-:W-:-:S05]  /*01a0*/  MOV R3, RZ ;  /* 0x000000ff00037202 */ /* 0x000fca0000000f00 */
[----:B------:R-:W-:Y:S06]  /*01b0*/  @!P1 BRA `(.L_x_11) ;  /* 0x0000000400109947 */ /* 0x000fec0003800000 */
        /* <DEDUP_REMOVED lines=13> */
.L_x_12:
        /* <DEDUP_REMOVED lines=55> */
.L_x_11:
        /* <DEDUP_REMOVED lines=10> */
[----:B------:R-:W2:Y:S04]  /*06a0*/  LDG.E.128.CONSTANT R12, desc[UR4][R36.64] ;  /* 0x00000004240c7981 */ /* 0x000ea8000c1e9d00 */
[----:B------:R-:W3:Y:S01]  /*06b0*/  LDG.E.128.CONSTANT R20, desc[UR4][R36.64+0x600] ;  /* 0x0006000424147981 */ /* 0x000ee2000c1e9d00 */
[----:B0-----:R-:W-:-:S03]  /*06c0*/  IMAD.WIDE.U32 R34, R5, 0x10, R34 ;  /* 0x0000001005227825 */ /* 0x001fc600078e0022 */
[----:B------:R-:W4:Y:S04]  /*06d0*/  LDG.E.128.CONSTANT R4, desc[UR4][R36.64+0x200] ;  /* 0x0002000424047981 */ /* 0x000f28000c1e9d00 */
[----:B------:R-:W2:Y:S04]  /*06e0*/  LDG.E.128.CONSTANT R16, desc[UR4][R34.64] ;  /* 0x0000000422107981 */ /* 0x000ea8000c1e9d00 */
[----:B------:R-:W4:Y:S04]  /*06f0*/  LDG.E.128.CONSTANT R8, desc[UR4][R34.64+0x200] ;  /* 0x0002000422087981 */ /* 0x000f28000c1e9d00 */
[----:B------:R-:W3:Y:S01]  /*0700*/  LDG.E.128.CONSTANT R24, desc[UR4][R34.64+0x600] ;  /* 0x0006000422187981 */ /* 0x000ee2000c1e9d00 */
[----:B--2---:R-:W-:-:S04]  /*0710*/  FFMA R12, R12, R16, R29 ;  /* 0x000000100c0c7223 */ /* 0x004fc8000000001d */
[----:B------:R-:W-:-:S04]  /*0720*/  FFMA R13, R13, R17, R12 ;  /* 0x000000110d0d7223 */ /* 0x000fc8000000000c */
[----:B------:R-:W-:-:S04]  /*0730*/  FFMA R14, R14, R18, R13 ;  /* 0x000000120e0e7223 */ /* 0x000fc8000000000d */
[----:B------:R-:W-:Y:S02]  /*0740*/  FFMA R19, R15, R19, R14 ;  /* 0x000000130f137223 */ /* 0x000fe4000000000e */
[----:B------:R-:W2:Y:S02]  /*0750*/  LDG.E.128.CONSTANT R12, desc[UR4][R36.64+0x400] ;  /* 0x00040004240c7981 */ /* 0x000ea4000c1e9d00 */
[----:B----4-:R-:W-:Y:S02]  /*0760*/  FFMA R4, R4, R8, R19 ;  /* 0x0000000804047223 */ /* 0x010fe40000000013 */
[----:B------:R-:W2:Y:S02]  /*0770*/  LDG.E.128.CONSTANT R16, desc[UR4][R34.64+0x400] ;  /* 0x0004000422107981 */ /* 0x000ea4000c1e9d00 */
[----:B------:R-:W-:-:S04]  /*0780*/  FFMA R5, R5, R9, R4 ;  /* 0x0000000905057223 */ /* 0x000fc80000000004 */
[----:B------:R-:W-:-:S04]  /*0790*/  FFMA R6, R6, R10, R5 ;  /* 0x0000000a06067223 */ /* 0x000fc80000000005 */
[----:B------:R-:W-:Y:S01]  /*07a0*/  FFMA R7, R7, R11, R6 ;  /* 0x0000000b07077223 */ /* 0x000fe20000000006 */
[----:B------:R-:W-:-:S03]  /*07b0*/  IADD3 R3, PT, PT, R3, 0x4, RZ ;  /* 0x0000000403037810 */ /* 0x000fc60007ffe0ff */
        /* <DEDUP_REMOVED lines=8> */
.L_x_13:
        /* <DEDUP_REMOVED lines=34> */
.L_x_10:
[----:B------:R-:W0:Y:S01]  /*0a60*/  SHFL.DOWN PT, R4, R29, 0x10, 0x1f ;  /* 0x0a001f001d047f89 */ /* 0x000e2200000e0000 */
[----:B------:R-:W-:Y:S01]  /*0a70*/  ISETP.NE.AND P0, PT, R0, RZ, PT ;  /* 0x000000ff0000720c */ /* 0x000fe20003f05270 */
[----:B0-----:R-:W-:-:S05]  /*0a80*/  FADD R4, R4, R29 ;  /* 0x0000001d04047221 */ /* 0x001fca0000000000 */
[----:B------:R-:W0:Y:S02]  /*0a90*/  SHFL.DOWN PT, R3, R4, 0x8, 0x1f ;  /* 0x09001f0004037f89 */ /* 0x000e2400000e0000 */
[----:B0-----:R-:W-:-:S05]  /*0aa0*/  FADD R3, R4, R3 ;  /* 0x0000000304037221 */ /* 0x001fca0000000000 */
[----:B------:R-:W0:Y:S02]  /*0ab0*/  SHFL.DOWN PT, R6, R3, 0x4, 0x1f ;  /* 0x08801f0003067f89 */ /* 0x000e2400000e0000 */
[----:B0-----:R-:W-:-:S05]  /*0ac0*/  FADD R6, R3, R6 ;  /* 0x0000000603067221 */ /* 0x001fca0000000000 */
[----:B------:R-:W0:Y:S02]  /*0ad0*/  SHFL.DOWN PT, R5, R6, 0x2, 0x1f ;  /* 0x08401f0006057f89 */ /* 0x000e2400000e0000 */
[----:B0-----:R-:W-:-:S05]  /*0ae0*/  FADD R0, R6, R5 ;  /* 0x0000000506007221 */ /* 0x001fca0000000000 */
[----:B------:R0:W1:Y:S01]  /*0af0*/  SHFL.DOWN PT, R7, R0, 0x1, 0x1f ;  /* 0x08201f0000077f89 */ /* 0x00006200000e0000 */
[----:B------:R-:W-:Y:S05]  /*0b00*/  @P0 EXIT ;  /* 0x000000000000094d */ /* 0x000fea0003800000 */
[----:B------:R-:W2:Y:S02]  /*0b10*/  LDC.64 R4, c[0x0][0x388] ;  /* 0x0000e200ff047b82 */ /* 0x000ea40000000a00 */
[----:B--2---:R-:W-:-:S06]  /*0b20*/  IMAD.WIDE R4, R2, 0x4, R4 ;  /* 0x0000000402047825 */ /* 0x004fcc00078e0204 */
[----:B------:R-:W2:Y:S01]  /*0b30*/  LDG.E.CONSTANT R4, desc[UR4][R4.64] ;  /* 0x0000000404047981 */ /* 0x000ea2000c1e9900 */
[----:B-1----:R-:W-:-:S04]  /*0b40*/  FADD R7, R0, R7 ;  /* 0x0000000700077221 */ /* 0x002fc80000000000 */
[----:B--2---:R-:W-:-:S05]  /*0b50*/  FADD R3, R7, R4 ;  /* 0x0000000407037221 */ /* 0x004fca0000000000 */
[----:B------:R-:W-:-:S13]  /*0b60*/  FSETP.GE.AND P0, PT, R3, RZ, PT ;  /* 0x000000ff0300720b */ /* 0x000fda0003f06000 */
[----:B------:R-:W1:Y:S02]  /*0b70*/  @P0 LDC.64 R6, c[0x0][0x398] ;  /* 0x0000e600ff060b82 */ /* 0x000e640000000a00 */
[----:B-1----:R-:W-:-:S05]  /*0b80*/  @P0 IMAD.WIDE R6, R2, 0x4, R6 ;  /* 0x0000000402060825 */ /* 0x002fca00078e0206 */
[----:B------:R1:W-:Y:S01]  /*0b90*/  @P0 STG.E desc[UR4][R6.64], R3 ;  /* 0x0000000306000986 */ /* 0x0003e2000c101904 */
[----:B------:R-:W-:Y:S05]  /*0ba0*/  @P0 EXIT ;  /* 0x000000000000094d */ /* 0x000fea0003800000 */
[----:B------:R-:W2:Y:S02]  /*0bb0*/  LDC.64 R4, c[0x0][0x398] ;  /* 0x0000e600ff047b82 */ /* 0x000ea40000000a00 */
[----:B--2---:R-:W-:-:S05]  /*0bc0*/  IMAD.WIDE R4, R2, 0x4, R4 ;  /* 0x0000000402047825 */ /* 0x004fca00078e0204 */
[----:B------:R-:W-:Y:S01]  /*0bd0*/  STG.E desc[UR4][R4.64], RZ ;  /* 0x000000ff04007986 */ /* 0x000fe2000c101904 */
[----:B------:R-:W-:Y:S05]  /*0be0*/  EXIT ;  /* 0x000000000000794d */ /* 0x000fea0003800000 */
.L_x_14:
        /* <DEDUP_REMOVED lines=9> */
.L_x_106:


//--------------------- .text._Z10add_arraysPiS_S_i --------------------------
	.section	.text._Z10add_arraysPiS_S_i,"ax",@progbits
	.align	128
        .global         _Z10add_arraysPiS_S_i
        .type           _Z10add_arraysPiS_S_i,@function
        .size           _Z10add_arraysPiS_S_i,(.L_x_107 - _Z10add_arraysPiS_S_i)
        .other          _Z10add_arraysPiS_S_i,@"STO_CUDA_ENTRY STV_DEFAULT"
_Z10add_arraysPiS_S_i:
.text._Z10add_arraysPiS_S_i:
[----:B------:R-:W-:Y:S01]  /*0000*/  LDC R1, c[0x0][0x37c] ;  /* 0x0000df00ff017b82 */ /* 0x000fe20000000800 */
[----:B------:R-:W0:Y:S07]  /*0010*/  S2R R9, SR_TID.X ;  /* 0x0000000000097919 */ /* 0x000e2e0000002100 */
[----:B------:R-:W0:Y:S01]  /*0020*/  S2UR UR4, SR_CTAID.X ;  /* 0x00000000000479c3 */ /* 0x000e220000002500 */
[----:B------:R-:W1:Y:S07]  /*0030*/  LDCU UR5, c[0x0][0x398] ;  /* 0x00007300ff0577ac */ /* 0x000e6e0008000800 */
[----:B------:R-:W0:Y:S02]  /*0040*/  LDC R0, c[0x0][0x360] ;  /* 0x0000d800ff007b82 */ /* 0x000e240000000800 */
[----:B0-----:R-:W-:-:S05]  /*0050*/  IMAD R9, R0, UR4, R9 ;  /* 0x0000000400097c24 */ /* 0x001fca000f8e0209 */
[----:B-1----:R-:W-:-:S13]  /*0060*/  ISETP.GE.AND P0, PT, R9, UR5, PT ;  /* 0x0000000509007c0c */ /* 0x002fda000bf06270 */
[----:B------:R-:W-:Y:S05]  /*0070*/  @P0 EXIT ;  /* 0x000000000000094d */ /* 0x000fea0003800000 */
[----:B------:R-:W0:Y:S01]  /*0080*/  LDC.64 R2, c[0x0][0x380] ;  /* 0x0000e000ff027b82 */ /* 0x000e220000000a00 */
[----:B------:R-:W1:Y:S07]  /*0090*/  LDCU.64 UR4, c[0x0][0x358] ;  /* 0x00006b00ff0477ac */ /* 0x000e6e0008000a00 */
[----:B------:R-:W2:Y:S08]  /*00a0*/  LDC.64 R4, c[0x0][0x388] ;  /* 0x0000e200ff047b82 */ /* 0x000eb00000000a00 */
[----:B------:R-:W3:Y:S01]  /*00b0*/  LDC.64 R6, c[0x0][0x390] ;  /* 0x0000e400ff067b82 */ /* 0x000ee20000000a00 */
[----:B0-----:R-:W-:-:S06]  /*00c0*/  IMAD.WIDE R2, R9, 0x4, R2 ;  /* 0x0000000409027825 */ /* 0x001fcc00078e0202 */
[----:B-1----:R-:W4:Y:S01]  /*00d0*/  LDG.E R2, desc[UR4][R2.64] ;  /* 0x0000000402027981 */ /* 0x002f22000c1e1900 */
[----:B--2---:R-:W-:-:S06]  /*00e0*/  IMAD.WIDE R4, R9, 0x4, R4 ;  /* 0x0000000409047825 */ /* 0x004fcc00078e0204 */
[----:B------:R-:W4:Y:S01]  /*00f0*/  LDG.E R5, desc[UR4][R4.64] ;  /* 0x0000000404057981 */ /* 0x000f22000c1e1900 */
[----:B---3--:R-:W-:Y:S01]  /*0100*/  IMAD.WIDE R6, R9, 0x4, R6 ;  /* 0x0000000409067825 */ /* 0x008fe200078e0206 */
[----:B----4-:R-:W-:-:S05]  /*0110*/  IADD3 R9, PT, PT, R2, R5, RZ ;  /* 0x0000000502097210 */ /* 0x010fca0007ffe0ff */
[----:B------:R-:W-:Y:S01]  /*0120*/  STG.E desc[UR4][R6.64], R9 ;  /* 0x0000000906007986 */ /* 0x000fe2000c101904 */
[----:B------:R-:W-:Y:S05]  /*0130*/  EXIT ;  /* 0x000000000000794d */ /* 0x000fea0003800000 */
.L_x_15:
        /* <DEDUP_REMOVED lines=12> */
.L_x_107:


//--------------------- .text._Z7_conv2dILi8ELi4ELi5ELi5ELi64EEvPfS0_S0_S0_iiiiiiiii --------------------------
	.section	.text._Z7_conv2dILi8ELi4ELi5ELi5ELi64EEvPfS0_S0_S0_iiiiiiiii,"ax",@progbits
	.align	128
        .global         _Z7_conv2dILi8ELi4ELi5ELi5ELi64EEvPfS0_S0_S0_iiiiiiiii
        .type           _Z7_conv2dILi8ELi4ELi5ELi5ELi64EEvPfS0_S0_S0_iiiiiiiii,@function
        .size           _Z7_conv2dILi8ELi4ELi5ELi5ELi64EEvPfS0_S0_S0_iiiiiiiii,(.L_x_108 - _Z7_conv2dILi8ELi4ELi5ELi5ELi64EEvPfS0_S0_S0_iiiiiiiii)
        .other          _Z7_conv2dILi8ELi4ELi5ELi5ELi64EEvPfS0_S0_S0_iiiiiiiii,@"STO_CUDA_ENTRY STV_DEFAULT"
_Z7_conv2dILi8ELi4ELi5ELi5ELi64EEvPfS0_S0_S0_iiiiiiiii:
.text._Z7_conv2dILi8ELi4ELi5ELi5ELi64EEvPfS0_S0_S0_iiiiiiiii:
[----:B------:R-:W0:Y:S08]  /*0000*/  LDC R1, c[0x0][0x37c] ;  /* 0x0000df00ff017b82 */ /* 0x000e300000000800 */
[----:B------:R-:W1:Y:S01]  /*0010*/  LDC.64 R20, c[0x0][0x3b8] ;  /* 0x0000ee00ff147b82 */ /* 0x000e620000000a00 */
[----:B------:R-:W2:Y:S01]  /*0020*/  S2R R8, SR_CTAID.X ;  /* 0x0000000000087919 */ /* 0x000ea20000002500 */
[----:B------:R-:W3:Y:S01]  /*0030*/  LDCU UR8, c[0x0][0x360] ;  /* 0x00006c00ff0877ac */ /* 0x000ee20008000800 */
[----:B0-----:R-:W-:Y:S01]  /*0040*/  VIADD R1, R1, 0xffffff00 ;  /* 0xffffff0001017836 */ /* 0x001fe20000000000 */
[----:B------:R-:W-:Y:S01]  /*0050*/  BSSY.RECONVERGENT B2, `(.L_x_16) ;  /* 0x00000e9000027945 */ /* 0x000fe20003800200 */
[----:B------:R-:W0:Y:S01]  /*0060*/  S2R R18, SR_TID.Y ;  /* 0x0000000000127919 */ /* 0x000e220000002200 */
[----:B------:R-:W4:Y:S02]  /*0070*/  LDCU.64 UR10, c[0x0][0x358] ;  /* 0x00006b00ff0a77ac */ /* 0x000f240008000a00 */
[----:B------:R-:W5:Y:S01]  /*0080*/  LDC R7, c[0x0][0x3c0] ;  /* 0x0000f000ff077b82 */ /* 0x000f620000000800 */
[----:B------:R-:W0:Y:S01]  /*0090*/  S2R R17, SR_TID.X ;  /* 0x0000000000117919 */ /* 0x000e220000002100 */
[----:B------:R-:W-:Y:S01]  /*00a0*/  R2UR UR13, R1 ;  /* 0x00000000010d72ca */ /* 0x000fe200000e0000 */
[----:B------:R-:W4:Y:S05]  /*00b0*/  S2R R15, SR_CTAID.Y ;  /* 0x00000000000f7919 */ /* 0x000f2a0000002600 */
[----:B------:R-:W3:Y:S01]  /*00c0*/  LDC R41, c[0x0][0x364] ;  /* 0x0000d900ff297b82 */ /* 0x000ee20000000800 */
[----:B-1----:R-:W-:-:S04]  /*00d0*/  SHF.R.S32.HI R3, RZ, 0x1f, R20 ;  /* 0x0000001fff037819 */ /* 0x002fc80000011414 */
[----:B------:R-:W-:-:S04]  /*00e0*/  LEA.HI R3, R3, R20, RZ, 0x2 ;  /* 0x0000001403037211 */ /* 0x000fc800078f10ff */
[C---:B------:R-:W-:Y:S02]  /*00f0*/  LOP3.LUT R5, R3.reuse, 0xfffffffc, RZ, 0xc0, !PT ;  /* 0xfffffffc03057812 */ /* 0x040fe400078ec0ff */
[----:B------:R-:W-:Y:S02]  /*0100*/  LEA.HI.SX32 R19, R3, 0xffffffff, 0x1e ;  /* 0xffffffff03137811 */ /* 0x000fe400078ff2ff */
[----:B------:R-:W-:Y:S02]  /*0110*/  IADD3 R20, PT, PT, -R5, 0x4, R20 ;  /* 0x0000000405147810 */ /* 0x000fe40007ffe114 */
[----:B--2---:R-:W-:Y:S02]  /*0120*/  ISETP.NE.AND P0, PT, R8, R19, PT ;  /* 0x000000130800720c */ /* 0x004fe40003f05270 */
[----:B-----5:R-:W-:Y:S01]  /*0130*/  IADD3 R7, PT, PT, R20, -0x1, R7 ;  /* 0xffffffff14077810 */ /* 0x020fe20007ffe007 */
[----:B---3--:R-:W-:-:S03]  /*0140*/  IMAD R16, R41, UR8, RZ ;  /* 0x0000000829107c24 */ /* 0x008fc6000f8e02ff */
[----:B------:R-:W-:Y:S01]  /*0150*/  R2UR UR4, R7 ;  /* 0x00000000070472ca */ /* 0x000fe200000e0000 */
[----:B----4-:R-:W-:Y:S01]  /*0160*/  IMAD R42, R41, R15, RZ ;  /* 0x0000000f292a7224 */ /* 0x010fe200078e02ff */
[----:B------:R-:W-:-:S05]  /*0170*/  IABS R10, R16 ;  /* 0x00000010000a7213 */ /* 0x000fca0000000000 */
[----:B------:R-:W-:-:S06]  /*0180*/  VOTEU.ANY UP0, P0 ;  /* 0x0000000000ff7886 */ /* 0x000fcc0000000100 */
[----:B------:R-:W-:-:S04]  /*0190*/  USEL UR6, UR4, 0x8, !UP0 ;  /* 0x0000000804067887 */ /* 0x000fc8000c000000 */
[----:B------:R-:W-:-:S06]  /*01a0*/  USHF.R.S32.HI UR4, URZ, 0x1f, UR6 ;  /* 0x0000001fff047899 */ /* 0x000fcc0008011406 */
[----:B------:R-:W-:-:S05]  /*01b0*/  IMAD.U32 R0, RZ, RZ, UR4 ;  /* 0x00000004ff007e24 */ /* 0x000fca000f8e00ff */
[----:B------:R-:W-:Y:S01]  /*01c0*/  LEA.HI R0, R0, UR6, RZ, 0x2 ;  /* 0x0000000600007c11 */ /* 0x000fe2000f8f10ff */
[----:B------:R-:W1:Y:S03]  /*01d0*/  LDCU UR4, c[0x0][0x3ac] ;  /* 0x00007580ff0477ac */ /* 0x000e660008000800 */
[----:B------:R-:W-:Y:S01]  /*01e0*/  SHF.R.S32.HI R37, RZ, 0x2, R0 ;  /* 0x00000002ff257819 */ /* 0x000fe20000011400 */
[----:B0-----:R-:W-:-:S03]  /*01f0*/  IMAD R0, R18, UR8, R17 ;  /* 0x0000000812007c24 */ /* 0x001fc6000f8e0211 */
[-C--:B------:R-:W-:Y:S02]  /*0200*/  IABS R6, R37.reuse ;  /* 0x0000002500067213 */ /* 0x080fe40000000000 */
[----:B------:R-:W-:Y:S02]  /*0210*/  IABS R7, R37 ;  /* 0x0000002500077213 */ /* 0x000fe40000000000 */
[----:B------:R-:W0:Y:S03]  /*0220*/  I2F.RP R4, R6 ;  /* 0x0000000600047306 */ /* 0x000e260000209400 */
[----:B------:R-:W-:Y:S02]  /*0230*/  IMAD.MOV R9, RZ, RZ, -R7 ;  /* 0x000000ffff097224 */ /* 0x000fe400078e0a07 */
[----:B------:R-:W2:Y:S03]  /*0240*/  LDC R7, c[0x0][0x3b4] ;  /* 0x0000ed00ff077b82 */ /* 0x000ea60000000800 */
[----:B0-----:R-:W0:Y:S02]  /*0250*/  MUFU.RCP R4, R4 ;  /* 0x0000000400047308 */ /* 0x001e240000001000 */
[----:B0-----:R-:W-:-:S02]  /*0260*/  IADD3 R2, PT, PT, R4, 0xffffffe, RZ ;  /* 0x0ffffffe04027810 */ /* 0x001fc40007ffe0ff */
[----:B------:R-:W-:-:S04]  /*0270*/  IABS R4, R0 ;  /* 0x0000000000047213 */ /* 0x000fc80000000000 */
[----:B------:R0:W3:Y:S02]  /*0280*/  F2I.FTZ.U32.TRUNC.NTZ R3, R2 ;  /* 0x0000000200037305 */ /* 0x0000e4000021f000 */
[----:B0-----:R-:W-:Y:S02]  /*0290*/  IMAD.MOV.U32 R2, RZ, RZ, RZ ;  /* 0x000000ffff027224 */ /* 0x001fe400078e00ff */
[----:B---3--:R-:W-:-:S04]  /*02a0*/  IMAD.MOV R5, RZ, RZ, -R3 ;  /* 0x000000ffff057224 */ /* 0x008fc800078e0a03 */
[----:B------:R-:W-:-:S04]  /*02b0*/  IMAD R5, R5, R6, RZ ;  /* 0x0000000605057224 */ /* 0x000fc800078e02ff */
[----:B------:R-:W-:Y:S01]  /*02c0*/  IMAD.HI.U32 R3, R3, R5, R2 ;  /* 0x0000000503037227 */ /* 0x000fe200078e0002 */
[----:B------:R-:W-:-:S05]  /*02d0*/  MOV R2, R4 ;  /* 0x0000000400027202 */ /* 0x000fca0000000f00 */
[----:B------:R-:W-:-:S04]  /*02e0*/  IMAD.HI.U32 R4, R3, R2, RZ ;  /* 0x0000000203047227 */ /* 0x000fc800078e00ff */
[----:B------:R-:W-:Y:S02]  /*02f0*/  IMAD R2, R4, R9, R2 ;  /* 0x0000000904027224 */ /* 0x000fe400078e0202 */
[----:B------:R-:W-:-:S03]  /*0300*/  IMAD.HI.U32 R5, R3, R10, RZ ;  /* 0x0000000a03057227 */ /* 0x000fc600078e00ff */
[----:B------:R-:W-:Y:S01]  /*0310*/  ISETP.GT.U32.AND P2, PT, R6, R2, PT ;  /* 0x000000020600720c */ /* 0x000fe20003f44070 */
[----:B------:R-:W-:Y:S01]  /*0320*/  IMAD R3, R5, R9, R10 ;  /* 0x0000000905037224 */ /* 0x000fe200078e020a */
[----:B------:R-:W-:-:S04]  /*0330*/  LOP3.LUT R9, R0, R37, RZ, 0x3c, !PT ;  /* 0x0000002500097212 */ /* 0x000fc800078e3cff */
[----:B------:R-:W-:Y:S02]  /*0340*/  ISETP.GT.U32.AND P0, PT, R6, R3, PT ;  /* 0x000000030600720c */ /* 0x000fe40003f04070 */
[----:B------:R-:W-:Y:S02]  /*0350*/  ISETP.GE.AND P4, PT, R9, RZ, PT ;  /* 0x000000ff0900720c */ /* 0x000fe40003f86270 */
[----:B------:R-:W-:-:S03]  /*0360*/  LOP3.LUT R9, R16, R37, RZ, 0x3c, !PT ;  /* 0x0000002510097212 */ /* 0x000fc600078e3cff */
[--C-:B------:R-:W-:Y:S01]  /*0370*/  @!P2 IMAD.IADD R2, R2, 0x1, -R6.reuse ;  /* 0x000000010202a824 */ /* 0x100fe200078e0a06 */
[----:B------:R-:W-:Y:S02]  /*0380*/  @!P2 IADD3 R4, PT, PT, R4, 0x1, RZ ;  /* 0x000000010404a810 */ /* 0x000fe40007ffe0ff */
[----:B------:R-:W-:Y:S01]  /*0390*/  ISETP.GE.AND P2, PT, R9, RZ, PT ;  /* 0x000000ff0900720c */ /* 0x000fe20003f46270 */
[----:B------:R-:W-:Y:S01]  /*03a0*/  IMAD.SHL.U32 R9, R8, 0x4, RZ ;  /* 0x0000000408097824 */ /* 0x000fe200078e00ff */
[----:B------:R-:W-:Y:S01]  /*03b0*/  ISETP.GE.U32.AND P1, PT, R2, R6, PT ;  /* 0x000000060200720c */ /* 0x000fe20003f26070 */
[----:B------:R-:W-:Y:S01]  /*03c0*/  @!P0 IMAD.IADD R3, R3, 0x1, -R6 ;  /* 0x0000000103038824 */ /* 0x000fe200078e0a06 */
[----:B--2---:R-:W-:Y:S01]  /*03d0*/  SHF.R.S32.HI R2, RZ, 0x1f, R7 ;  /* 0x0000001fff027819 */ /* 0x004fe20000011407 */
[----:B------:R-:W-:Y:S02]  /*03e0*/  @!P0 VIADD R5, R5, 0x1 ;  /* 0x0000000105058836 */ /* 0x000fe40000000000 */
[----:B-1----:R-:W-:Y:S01]  /*03f0*/  IMAD R42, R42, UR4, R9 ;  /* 0x000000042a2a7c24 */ /* 0x002fe2000f8e0209 */
[----:B------:R-:W-:-:S02]  /*0400*/  LEA.HI R2, R2, R7, RZ, 0x3 ;  /* 0x0000000702027211 */ /* 0x000fc400078f18ff */
[----:B------:R-:W-:Y:S02]  /*0410*/  ISETP.GE.U32.AND P3, PT, R3, R6, PT ;  /* 0x000000060300720c */ /* 0x000fe40003f66070 */
[C---:B------:R-:W-:Y:S02]  /*0420*/  LOP3.LUT R14, R2.reuse, 0xfffffff8, RZ, 0xc0, !PT ;  /* 0xfffffff8020e7812 */ /* 0x040fe400078ec0ff */
[----:B------:R-:W-:Y:S01]  /*0430*/  LEA.HI.SX32 R22, R2, 0xffffffff, 0x1d ;  /* 0xffffffff02167811 */ /* 0x000fe200078feaff */
[----:B------:R-:W-:Y:S01]  /*0440*/  @P1 VIADD R4, R4, 0x1 ;  /* 0x0000000104041836 */ /* 0x000fe20000000000 */
[----:B------:R-:W-:Y:S02]  /*0450*/  IADD3 R14, PT, PT, -R14, 0x8, R7 ;  /* 0x000000080e0e7810 */ /* 0x000fe40007ffe107 */
[----:B------:R-:W-:Y:S02]  /*0460*/  ISETP.NE.AND P1, PT, R37, RZ, PT ;  /* 0x000000ff2500720c */ /* 0x000fe40003f25270 */
[----:B------:R-:W-:-:S02]  /*0470*/  LOP3.LUT R3, RZ, R37, RZ, 0x33, !PT ;  /* 0x00000025ff037212 */ /* 0x000fc400078e33ff */
[----:B------:R-:W-:Y:S01]  /*0480*/  @!P4 IADD3 R4, PT, PT, -R4, RZ, RZ ;  /* 0x000000ff0404c210 */ /* 0x000fe20007ffe1ff */
[----:B------:R-:W-:Y:S01]  /*0490*/  @P3 VIADD R5, R5, 0x1 ;  /* 0x0000000105053836 */ /* 0x000fe20000000000 */
[----:B------:R-:W-:Y:S02]  /*04a0*/  IADD3 R21, PT, PT, R14, -0x1, R21 ;  /* 0xffffffff0e157810 */ /* 0x000fe40007ffe015 */
[----:B------:R-:W-:Y:S02]  /*04b0*/  ISETP.NE.AND P4, PT, R15, R22, PT ;  /* 0x000000160f00720c */ /* 0x000fe40003f85270 */
[----:B------:R-:W-:Y:S02]  /*04c0*/  SEL R39, R3, R4, !P1 ;  /* 0x0000000403277207 */ /* 0x000fe40004800000 */
[----:B------:R-:W-:Y:S02]  /*04d0*/  SEL R40, R21, 0xc, !P4 ;  /* 0x0000000c15287807 */ /* 0x000fe40006000000 */
[----:B------:R-:W-:Y:S01]  /*04e0*/  VIMNMX R7, PT, PT, RZ, R39, !PT ;  /* 0x00000027ff077248 */ /* 0x000fe20007fe0100 */
[----:B------:R-:W-:Y:S01]  /*04f0*/  IMAD.MOV R2, RZ, RZ, -R39 ;  /* 0x000000ffff027224 */ /* 0x000fe200078e0a27 */
[----:B------:R-:W-:-:S02]  /*0500*/  @!P2 IADD3 R5, PT, PT, -R5, RZ, RZ ;  /* 0x000000ff0505a210 */ /* 0x000fc40007ffe1ff */
[----:B------:R-:W-:Y:S01]  /*0510*/  ISETP.GE.AND P0, PT, R7, R40, PT ;  /* 0x000000280700720c */ /* 0x000fe20003f06270 */
[----:B------:R-:W-:Y:S01]  /*0520*/  IMAD R37, R37, R2, R0 ;  /* 0x0000000225257224 */ /* 0x000fe200078e0200 */
[----:B------:R-:W-:Y:S02]  /*0530*/  ISETP.GE.AND P3, PT, R7, R40, PT ;  /* 0x000000280700720c */ /* 0x000fe40003f66270 */
[----:B------:R-:W-:-:S09]  /*0540*/  SEL R38, R3, R5, !P1 ;  /* 0x0000000503267207 */ /* 0x000fd20004800000 */
[----:B------:R-:W-:Y:S05]  /*0550*/  @P0 BRA `(.L_x_17) ;  /* 0x0000000800600947 */ /* 0x000fea0003800000 */
[C---:B------:R-:W-:Y:S01]  /*0560*/  LEA R23, R37.reuse, 0x8, 0x2 ;  /* 0x0000000825177811 */ /* 0x040fe200078e10ff */
[----:B------:R-:W-:Y:S01]  /*0570*/  IMAD R28, R37, 0x4, R42 ;  /* 0x00000004251c7824 */ /* 0x000fe200078e022a */
[----:B------:R-:W-:Y:S01]  /*0580*/  MOV R2, 0xfffffffc ;  /* 0xfffffffc00027802 */ /* 0x000fe20000000f00 */
[----:B------:R-:W-:Y:S01]  /*0590*/  IMAD.MOV.U32 R27, RZ, RZ, RZ ;  /* 0x000000ffff1b7224 */ /* 0x000fe200078e00ff */
[----:B------:R-:W-:Y:S01]  /*05a0*/  MOV R21, UR6 ;  /* 0x0000000600157c02 */ /* 0x000fe20008000f00 */
[C---:B------:R-:W-:Y:S01]  /*05b0*/  VIADD R29, R23.reuse, 0xfffffffc ;  /* 0xfffffffc171d7836 */ /* 0x040fe20000000000 */
[----:B------:R-:W-:Y:S01]  /*05c0*/  IADD3 R26, PT, PT, R23, -0x3, RZ ;  /* 0xfffffffd171a7810 */ /* 0x000fe20007ffe0ff */
[----:B------:R-:W-:Y:S01]  /*05d0*/  IMAD R2, R37, R2, UR6 ;  /* 0x0000000625027e24 */ /* 0x000fe2000f8e0202 */
[----:B------:R-:W-:Y:S01]  /*05e0*/  LOP3.LUT R21, R21, 0x3, RZ, 0xc0, !PT ;  /* 0x0000000315157812 */ /* 0x000fe200078ec0ff */
[----:B------:R-:W-:Y:S01]  /*05f0*/  VIADD R25, R23, 0xfffffffe ;  /* 0xfffffffe17197836 */ /* 0x000fe20000000000 */
[----:B------:R-:W-:Y:S01]  /*0600*/  ISETP.LT.AND P1, PT, R29, UR6, PT ;  /* 0x000000061d007c0c */ /* 0x000fe2000bf21270 */
[----:B------:R-:W-:-:S03]  /*0610*/  VIADD R2, R2, 0xfffffffb ;  /* 0xfffffffb02027836 */ /* 0x000fc60000000000 */
[C---:B------:R-:W-:Y:S01]  /*0620*/  ISETP.GT.AND P1, PT, R23.reuse, UR6, P1 ;  /* 0x0000000617007c0c */ /* 0x040fe20008f24270 */
[----:B------:R-:W-:Y:S01]  /*0630*/  VIADD R23, R23, 0xffffffff ;  /* 0xffffffff17177836 */ /* 0x000fe20000000000 */
[----:B------:R-:W-:-:S13]  /*0640*/  ISETP.GE.U32.AND P2, PT, R2, 0x3, PT ;  /* 0x000000030200780c */ /* 0x000fda0003f46070 */
.L_x_28:
[----:B0-----:R-:W0:Y:S01]  /*0650*/  LDC R30, c[0x0][0x3ac] ;  /* 0x0000eb00ff1e7b82 */ /* 0x001e220000000800 */
[----:B------:R-:W-:-:S07]  /*0660*/  IADD3 R33, PT, PT, R39, R27, RZ ;  /* 0x0000001b27217210 */ /* 0x000fce0007ffe0ff */
[----:B-1----:R-:W1:Y:S01]  /*0670*/  LDC.64 R2, c[0x0][0x380] ;  /* 0x0000e000ff027b82 */ /* 0x002e620000000a00 */
[----:B0-----:R-:W-:-:S04]  /*0680*/  IMAD R11, R33, R30, R28 ;  /* 0x0000001e210b7224 */ /* 0x001fc800078e021c */
[----:B-1----:R-:W-:-:S05]  /*0690*/  IMAD.WIDE R10, R11, 0x4, R2 ;  /* 0x000000040b0a7825 */ /* 0x002fca00078e0202 */
[----:B--2---:R-:W2:Y:S01]  /*06a0*/  LDG.E.128 R4, desc[UR10][R10.64] ;  /* 0x0000000a0a047981 */ /* 0x004ea2000c1e1d00 */
[----:B------:R-:W-:Y:S01]  /*06b0*/  MOV R12, 0x400 ;  /* 0x00000400000c7802 */ /* 0x000fe20000000f00 */
[----:B------:R-:W-:Y:S01]  /*06c0*/  BSSY.RECONVERGENT B1, `(.L_x_18) ;  /* 0x0000080000017945 */ /* 0x000fe20003800200 */
[----:B------:R-:W-:Y:S01]  /*06d0*/  IADD3 R27, PT, PT, R38, R27, RZ ;  /* 0x0000001b261b7210 */ /* 0x000fe20007ffe0ff */
[----:B------:R-:W0:Y:S02]  /*06e0*/  S2R R13, SR_CgaCtaId ;  /* 0x00000000000d7919 */ /* 0x000e240000008800 */
[----:B------:R-:W-:Y:S01]  /*06f0*/  VIADD R12, R12, 0x90 ;  /* 0x000000900c0c7836 */ /* 0x000fe20000000000 */
[----:B------:R-:W-:-:S04]  /*0700*/  ISETP.GE.AND P4, PT, R27, R40, PT ;  /* 0x000000281b00720c */ /* 0x000fc80003f86270 */
[----:B0-----:R-:W-:-:S05]  /*0710*/  LEA R12, R13, R12, 0x18 ;  /* 0x0000000c0d0c7211 */ /* 0x001fca00078ec0ff */
[----:B------:R-:W-:-:S04]  /*0720*/  IMAD R24, R33, 0x48, R12 ;  /* 0x0000004821187824 */ /* 0x000fc800078e020c */
[----:B------:R-:W-:-:S05]  /*0730*/  IMAD R13, R37, 0x10, R24 ;  /* 0x00000010250d7824 */ /* 0x000fca00078e0218 */
[----:B--2---:R0:W-:Y:S04]  /*0740*/  STS.64 [R13], R4 ;  /* 0x000000040d007388 */ /* 0x0041e80000000a00 */
[----:B------:R0:W-:Y:S01]  /*0750*/  STS.64 [R13+0x8], R6 ;  /* 0x000008060d007388 */ /* 0x0001e20000000a00 */
[----:B------:R-:W-:Y:S05]  /*0760*/  @!P1 BRA `(.L_x_19) ;  /* 0x0000000400d49947 */ /* 0x000fea0003800000 */
[----:B------:R-:W-:Y:S01]  /*0770*/  ISETP.NE.AND P0, PT, R21, RZ, PT ;  /* 0x000000ff1500720c */ /* 0x000fe20003f05270 */
[----:B------:R-:W-:-:S12]  /*0780*/  IMAD.MOV.U32 R31, RZ, RZ, R29 ;  /* 0x000000ffff1f7224 */ /* 0x000fd800078e001d */
[----:B------:R-:W-:Y:S05]  /*0790*/  @!P0 BRA `(.L_x_20) ;  /* 0x0000000000288947 */ /* 0x000fea0003800000 */
[----:B0-----:R-:W2:Y:S01]  /*07a0*/  LDG.E.128 R4, desc[UR10][R10.64+0x10] ;  /* 0x0000100a0a047981 */ /* 0x001ea2000c1e1d00 */
[----:B------:R-:W-:Y:S01]  /*07b0*/  ISETP.NE.AND P0, PT, R21, 0x1, PT ;  /* 0x000000011500780c */ /* 0x000fe20003f05270 */
[----:B------:R-:W-:Y:S02]  /*07c0*/  IMAD.MOV.U32 R31, RZ, RZ, R26 ;  /* 0x000000ffff1f7224 */ /* 0x000fe400078e001a */
[----:B--2---:R1:W-:Y:S10]  /*07d0*/  STS [R13+0x10], R4 ;  /* 0x000010040d007388 */ /* 0x0043f40000000800 */
[----:B------:R-:W-:Y:S05]  /*07e0*/  @!P0 BRA `(.L_x_20) ;  /* 0x0000000000148947 */ /* 0x000fea0003800000 */
[----:B------:R-:W-:Y:S01]  /*07f0*/  ISETP.NE.AND P0, PT, R21, 0x2, PT ;  /* 0x000000021500780c */ /* 0x000fe20003f05270 */
[----:B------:R2:W-:Y:S01]  /*0800*/  STS [R13+0x14], R5 ;  /* 0x000014050d007388 */ /* 0x0005e20000000800 */
[----:B------:R-:W-:-:S11]  /*0810*/  MOV R31, R25 ;  /* 0x00000019001f7202 */ /* 0x000fd60000000f00 */
[----:B------:R2:W-:Y:S01]  /*0820*/  @P0 STS [R13+0x18], R6 ;  /* 0x000018060d000388 */ /* 0x0005e20000000800 */
[----:B------:R-:W-:-:S07]  /*0830*/  @P0 IMAD.MOV.U32 R31, RZ, RZ, R23 ;  /* 0x000000ffff1f0224 */ /* 0x000fce00078e0017 */
.L_x_20:
[----:B------:R-:W-:Y:S05]  /*0840*/  @!P2 BRA `(.L_x_19) ;  /* 0x00000004009ca947 */ /* 0x000fea0003800000 */
[----:B------:R-:W-:Y:S01]  /*0850*/  ISETP.GE.AND P0, PT, R31, UR6, PT ;  /* 0x000000061f007c0c */ /* 0x000fe2000bf06270 */
[----:B------:R-:W-:Y:S01]  /*0860*/  BSSY.RELIABLE B0, `(.L_x_21) ;  /* 0x0000057000007945 */ /* 0x000fe20003800100 */
[----:B------:R-:W-:-:S11]  /*0870*/  IMAD R30, R33, R30, R42 ;  /* 0x0000001e211e7224 */ /* 0x000fd600078e022a */
[----:B------:R-:W-:Y:S05]  /*0880*/  @P0 BRA `(.L_x_22) ;  /* 0x0000000400500947 */ /* 0x000fea0003800000 */
[----:B01----:R-:W-:Y:S01]  /*0890*/  IADD3 R4, PT, PT, -R31, UR6, RZ ;  /* 0x000000061f047c10 */ /* 0x003fe2000fffe1ff */
[----:B------:R-:W-:Y:S01]  /*08a0*/  BSSY.RECONVERGENT B3, `(.L_x_23) ;  /* 0x0000033000037945 */ /* 0x000fe20003800200 */
[----:B------:R-:W-:Y:S02]  /*08b0*/  PLOP3.LUT P0, PT, PT, PT, PT, 0x80, 0x8 ;  /* 0x000000000008781c */ /* 0x000fe40003f0f070 */
[----:B------:R-:W-:-:S13]  /*08c0*/  ISETP.GT.AND P5, PT, R4, 0xc, PT ;  /* 0x0000000c0400780c */ /* 0x000fda0003fa4270 */
[----:B------:R-:W-:Y:S05]  /*08d0*/  @!P5 BRA `(.L_x_24) ;  /* 0x0000000000bcd947 */ /* 0x000fea0003800000 */
[----:B------:R-:W-:Y:S01]  /*08e0*/  IMAD.U32 R32, RZ, RZ, UR6 ;  /* 0x00000006ff207e24 */ /* 0x000fe2000f8e00ff */
[----:B------:R-:W-:-:S04]  /*08f0*/  PLOP3.LUT P0, PT, PT, PT, PT, 0x8, 0x80 ;  /* 0x000000000080781c */ /* 0x000fc80003f0e170 */
[----:B------:R-:W-:-:S09]  /*0900*/  IADD3 R32, PT, PT, R32, -0xc, RZ ;  /* 0xfffffff420207810 */ /* 0x000fd20007ffe0ff */
.L_x_25:
[C-C-:B0-----:R-:W-:Y:S01]  /*0910*/  IMAD.IADD R11, R30.reuse, 0x1, R31.reuse ;  /* 0x000000011e0b7824 */ /* 0x141fe200078e021f */
[C-C-:B--2---:R-:W-:Y:S02]  /*0920*/  IADD3 R5, PT, PT, R30.reuse, 0x4, R31.reuse ;  /* 0x000000041e057810 */ /* 0x144fe40007ffe01f */
[C---:B------:R-:W-:Y:S01]  /*0930*/  IADD3 R7, PT, PT, R30.reuse, 0x8, R31 ;  /* 0x000000081e077810 */ /* 0x040fe20007ffe01f */
[----:B------:R-:W-:Y:S01]  /*0940*/  IMAD.WIDE R10, R11, 0x4, R2 ;  /* 0x000000040b0a7825 */ /* 0x000fe200078e0202 */
[----:B------:R-:W-:-:S03]  /*0950*/  IADD3 R13, PT, PT, R30, 0xc, R31 ;  /* 0x0000000c1e0d7810 */ /* 0x000fc60007ffe01f */
[--C-:B------:R-:W-:Y:S01]  /*0960*/  IMAD.WIDE R4, R5, 0x4, R2.reuse ;  /* 0x0000000405047825 */ /* 0x100fe200078e0202 */
[----:B------:R-:W2:Y:S03]  /*0970*/  LDG.E R34, desc[UR10][R10.64] ;  /* 0x0000000a0a227981 */ /* 0x000ea6000c1e1900 */
[--C-:B------:R-:W-:Y:S01]  /*0980*/  IMAD.WIDE R6, R7, 0x4, R2.reuse ;  /* 0x0000000407067825 */ /* 0x100fe200078e0202 */
[----:B------:R-:W3:Y:S03]  /*0990*/  LDG.E R33, desc[UR10][R10.64+0x4] ;  /* 0x0000040a0a217981 */ /* 0x000ee6000c1e1900 */
[----:B------:R-:W-:Y:S01]  /*09a0*/  IMAD.WIDE R12, R13, 0x4, R2 ;  /* 0x000000040d0c7825 */ /* 0x000fe200078e0202 */
[----:B------:R-:W4:Y:S04]  /*09b0*/  LDG.E R35, desc[UR10][R10.64+0x8] ;  /* 0x0000080a0a237981 */ /* 0x000f28000c1e1900 */
[----:B------:R0:W5:Y:S04]  /*09c0*/  LDG.E R36, desc[UR10][R10.64+0xc] ;  /* 0x00000c0a0a247981 */ /* 0x000168000c1e1900 */
[----:B------:R-:W5:Y:S04]  /*09d0*/  LDG.E R45, desc[UR10][R4.64] ;  /* 0x0000000a042d7981 */ /* 0x000f68000c1e1900 */
        /* <DEDUP_REMOVED lines=10> */
[----:B------:R-:W5:Y:S01]  /*0a80*/  LDG.E R52, desc[UR10][R12.64+0xc] ;  /* 0x00000c0a0c347981 */ /* 0x000f62000c1e1900 */
[C---:B0-----:R-:W-:Y:S01]  /*0a90*/  IMAD R10, R31.reuse, 0x4, R24 ;  /* 0x000000041f0a7824 */ /* 0x041fe200078e0218 */
[----:B------:R-:W-:-:S04]  /*0aa0*/  IADD3 R31, PT, PT, R31, 0x10, RZ ;  /* 0x000000101f1f7810 */ /* 0x000fc80007ffe0ff */
[----:B------:R-:W-:Y:S01]  /*0ab0*/  ISETP.GE.AND P5, PT, R31, R32, PT ;  /* 0x000000201f00720c */ /* 0x000fe20003fa6270 */
[----:B--2---:R0:W-:Y:S04]  /*0ac0*/  STS [R10], R34 ;  /* 0x000000220a007388 */ /* 0x0041e80000000800 */
[----:B---3--:R0:W-:Y:S04]  /*0ad0*/  STS [R10+0x4], R33 ;  /* 0x000004210a007388 */ /* 0x0081e80000000800 */
[----:B----4-:R0:W-:Y:S04]  /*0ae0*/  STS [R10+0x8], R35 ;  /* 0x000008230a007388 */ /* 0x0101e80000000800 */
[----:B-----5:R0:W-:Y:S04]  /*0af0*/  STS [R10+0xc], R36 ;  /* 0x00000c240a007388 */ /* 0x0201e80000000800 */
[----:B------:R0:W-:Y:S04]  /*0b00*/  STS [R10+0x10], R45 ;  /* 0x0000102d0a007388 */ /* 0x0001e80000000800 */
        /* <DEDUP_REMOVED lines=10> */
[----:B------:R0:W-:Y:S01]  /*0bb0*/  STS [R10+0x3c], R52 ;  /* 0x00003c340a007388 */ /* 0x0001e20000000800 */
[----:B------:R-:W-:Y:S05]  /*0bc0*/  @!P5 BRA `(.L_x_25) ;  /* 0xfffffffc0050d947 */ /* 0x000fea000383ffff */
.L_x_24:
[----:B------:R-:W-:Y:S05]  /*0bd0*/  BSYNC.RECONVERGENT B3 ;  /* 0x0000000000037941 */ /* 0x000fea0003800200 */
.L_x_23:
[----:B------:R-:W-:Y:S01]  /*0be0*/  IADD3 R4, PT, PT, -R31, UR6, RZ ;  /* 0x000000061f047c10 */ /* 0x000fe2000fffe1ff */
[----:B------:R-:W-:Y:S03]  /*0bf0*/  BSSY.RECONVERGENT B3, `(.L_x_26) ;  /* 0x000001a000037945 */ /* 0x000fe60003800200 */
[----:B------:R-:W-:-:S13]  /*0c00*/  ISETP.GT.AND P5, PT, R4, 0x4, PT ;  /* 0x000000040400780c */ /* 0x000fda0003fa4270 */
[----:B------:R-:W-:Y:S05]  /*0c10*/  @!P5 BRA `(.L_x_27) ;  /* 0x00000000005cd947 */ /* 0x000fea0003800000 */
[----:B------:R-:W-:Y:S01]  /*0c20*/  IADD3 R7, PT, PT, R30, 0x4, R31 ;  /* 0x000000041e077810 */ /* 0x000fe20007ffe01f */
[----:B--2---:R-:W-:-:S04]  /*0c30*/  IMAD.IADD R5, R31, 0x1, R30 ;  /* 0x000000011f057824 */ /* 0x004fc800078e021e */
[----:B------:R-:W-:-:S04]  /*0c40*/  IMAD.WIDE R4, R5, 0x4, R2 ;  /* 0x0000000405047825 */ /* 0x000fc800078e0202 */
[----:B------:R-:W-:Y:S01]  /*0c50*/  IMAD.WIDE R6, R7, 0x4, R2 ;  /* 0x0000000407067825 */ /* 0x000fe200078e0202 */
[----:B0-----:R-:W2:Y:S04]  /*0c60*/  LDG.E R10, desc[UR10][R4.64] ;  /* 0x0000000a040a7981 */ /* 0x001ea8000c1e1900 */
[----:B------:R-:W3:Y:S04]  /*0c70*/  LDG.E R12, desc[UR10][R4.64+0x4] ;  /* 0x0000040a040c7981 */ /* 0x000ee8000c1e1900 */
[----:B------:R-:W4:Y:S04]  /*0c80*/  LDG.E R32, desc[UR10][R4.64+0x8] ;  /* 0x0000080a04207981 */ /* 0x000f28000c1e1900 */
[----:B------:R-:W5:Y:S04]  /*0c90*/  LDG.E R34, desc[UR10][R4.64+0xc] ;  /* 0x00000c0a04227981 */ /* 0x000f68000c1e1900 */
[----:B------:R-:W5:Y:S04]  /*0ca0*/  LDG.E R36, desc[UR10][R6.64] ;  /* 0x0000000a06247981 */ /* 0x000f68000c1e1900 */
[----:B------:R-:W5:Y:S04]  /*0cb0*/  LDG.E R44, desc[UR10][R6.64+0x4] ;  /* 0x0000040a062c7981 */ /* 0x000f68000c1e1900 */
[----:B------:R-:W5:Y:S04]  /*0cc0*/  LDG.E R46, desc[UR10][R6.64+0x8] ;  /* 0x0000080a062e7981 */ /* 0x000f68000c1e1900 */
[----:B------:R-:W5:Y:S01]  /*0cd0*/  LDG.E R48, desc[UR10][R6.64+0xc] ;  /* 0x00000c0a06307981 */ /* 0x000f62000c1e1900 */
[----:B------:R-:W-:Y:S01]  /*0ce0*/  IMAD R11, R31, 0x4, R24 ;  /* 0x000000041f0b7824 */ /* 0x000fe200078e0218 */
[----:B------:R-:W-:-:S02]  /*0cf0*/  PLOP3.LUT P0, PT, PT, PT, PT, 0x8, 0x80 ;  /* 0x000000000080781c */ /* 0x000fc40003f0e170 */
[----:B------:R-:W-:Y:S02]  /*0d00*/  IADD3 R31, PT, PT, R31, 0x8, RZ ;  /* 0x000000081f1f7810 */ /* 0x000fe40007ffe0ff */
[----:B--2---:R1:W-:Y:S04]  /*0d10*/  STS [R11], R10 ;  /* 0x0000000a0b007388 */ /* 0x0043e80000000800 */
[----:B---3--:R1:W-:Y:S04]  /*0d20*/  STS [R11+0x4], R12 ;  /* 0x0000040c0b007388 */ /* 0x0083e80000000800 */
[----:B----4-:R1:W-:Y:S04]  /*0d30*/  STS [R11+0x8], R32 ;  /* 0x000008200b007388 */ /* 0x0103e80000000800 */
[----:B-----5:R1:W-:Y:S04]  /*0d40*/  STS [R11+0xc], R34 ;  /* 0x00000c220b007388 */ /* 0x0203e80000000800 */
[----:B------:R1:W-:Y:S04]  /*0d50*/  STS [R11+0x10], R36 ;  /* 0x000010240b007388 */ /* 0x0003e80000000800 */
[----:B------:R1:W-:Y:S04]  /*0d60*/  STS [R11+0x14], R44 ;  /* 0x0000142c0b007388 */ /* 0x0003e80000000800 */
[----:B------:R1:W-:Y:S04]  /*0d70*/  STS [R11+0x18], R46 ;  /* 0x0000182e0b007388 */ /* 0x0003e80000000800 */
[----:B------:R1:W-:Y:S02]  /*0d80*/  STS [R11+0x1c], R48 ;  /* 0x00001c300b007388 */ /* 0x0003e40000000800 */
.L_x_27:
[----:B------:R-:W-:Y:S05]  /*0d90*/  BSYNC.RECONVERGENT B3 ;  /* 0x0000000000037941 */ /* 0x000fea0003800200 */
.L_x_26:
[----:B------:R-:W-:-:S13]  /*0da0*/  ISETP.NE.OR P0, PT, R31, UR6, P0 ;  /* 0x000000061f007c0c */ /* 0x000fda0008705670 */
[----:B------:R-:W-:Y:S05]  /*0db0*/  @!P0 BREAK.RELIABLE B0 ;  /* 0x0000000000008942 */ /* 0x000fea0003800100 */
[----:B------:R-:W-:Y:S05]  /*0dc0*/  @!P0 BRA `(.L_x_19) ;  /* 0x00000000003c8947 */ /* 0x000fea0003800000 */
.L_x_22:
[----:B------:R-:W-:Y:S05]  /*0dd0*/  BSYNC.RELIABLE B0 ;  /* 0x0000000000007941 */ /* 0x000fea0003800100 */
.L_x_21:
[----:B0-2---:R-:W-:-:S04]  /*0de0*/  IMAD.IADD R5, R30, 0x1, R31 ;  /* 0x000000011e057824 */ /* 0x005fc800078e021f */
[----:B-1----:R-:W-:-:S05]  /*0df0*/  IMAD.WIDE R4, R5, 0x4, R2 ;  /* 0x0000000405047825 */ /* 0x002fca00078e0202 */
[----:B------:R-:W2:Y:S04]  /*0e00*/  LDG.E R6, desc[UR10][R4.64] ;  /* 0x0000000a04067981 */ /* 0x000ea8000c1e1900 */
[----:B------:R-:W3:Y:S04]  /*0e10*/  LDG.E R7, desc[UR10][R4.64+0x4] ;  /* 0x0000040a04077981 */ /* 0x000ee8000c1e1900 */
[----:B------:R-:W4:Y:S04]  /*0e20*/  LDG.E R10, desc[UR10][R4.64+0x8] ;  /* 0x0000080a040a7981 */ /* 0x000f28000c1e1900 */
[----:B------:R-:W5:Y:S01]  /*0e30*/  LDG.E R11, desc[UR10][R4.64+0xc] ;  /* 0x00000c0a040b7981 */ /* 0x000f62000c1e1900 */
[C---:B------:R-:W-:Y:S01]  /*0e40*/  IMAD R12, R31.reuse, 0x4, R24 ;  /* 0x000000041f0c7824 */ /* 0x040fe200078e0218 */
[----:B------:R-:W-:-:S04]  /*0e50*/  IADD3 R31, PT, PT, R31, 0x4, RZ ;  /* 0x000000041f1f7810 */ /* 0x000fc80007ffe0ff */
[----:B------:R-:W-:Y:S01]  /*0e60*/  ISETP.NE.AND P0, PT, R31, UR6, PT ;  /* 0x000000061f007c0c */ /* 0x000fe2000bf05270 */
[----:B--2---:R0:W-:Y:S04]  /*0e70*/  STS [R12], R6 ;  /* 0x000000060c007388 */ /* 0x0041e80000000800 */
[----:B---3--:R0:W-:Y:S04]  /*0e80*/  STS [R12+0x4], R7 ;  /* 0x000004070c007388 */ /* 0x0081e80000000800 */
[----:B----4-:R0:W-:Y:S04]  /*0e90*/  STS [R12+0x8], R10 ;  /* 0x0000080a0c007388 */ /* 0x0101e80000000800 */
[----:B-----5:R0:W-:Y:S01]  /*0ea0*/  STS [R12+0xc], R11 ;  /* 0x00000c0b0c007388 */ /* 0x0201e20000000800 */
[----:B------:R-:W-:Y:S05]  /*0eb0*/  @P0 BRA `(.L_x_21) ;  /* 0xfffffffc00c80947 */ /* 0x000fea000383ffff */
.L_x_19:
[----:B------:R-:W-:Y:S05]  /*0ec0*/  BSYNC.RECONVERGENT B1 ;  /* 0x0000000000017941 */ /* 0x000fea0003800200 */
.L_x_18:
[----:B------:R-:W-:Y:S05]  /*0ed0*/  @!P4 BRA `(.L_x_28) ;  /* 0xfffffff400dcc947 */ /* 0x000fea000383ffff */
.L_x_17:
[----:B------:R-:W-:Y:S05]  /*0ee0*/  BSYNC.RECONVERGENT B2 ;  /* 0x0000000000027941 */ /* 0x000fea0003800200 */
.L_x_16:
[----:B------:R-:W-:Y:S05]  /*0ef0*/  WARPSYNC.ALL ;  /* 0x0000000000007948 */ /* 0x000fea0003800000 */
[----:B------:R-:W-:-:S04]  /*0f00*/  ISETP.NE.AND P1, PT, R17, RZ, PT ;  /* 0x000000ff1100720c */ /* 0x000fc80003f25270 */
[----:B------:R-:W-:-:S13]  /*0f10*/  ISETP.GT.U32.OR P1, PT, R18, 0x4, P1 ;  /* 0x000000041200780c */ /* 0x000fda0000f24470 */
[----:B0-2---:R-:W0:Y:S01]  /*0f20*/  @!P1 LDC.64 R6, c[0x0][0x390] ;  /* 0x0000e400ff069b82 */ /* 0x005e220000000a00 */
[----:B------:R-:W-:-:S04]  /*0f30*/  @!P1 IMAD R3, R18, 0x5, RZ ;  /* 0x0000000512039824 */ /* 0x000fc800078e02ff */
[----:B0-----:R-:W-:-:S05]  /*0f40*/  @!P1 IMAD.WIDE.U32 R6, R3, 0x4, R6 ;  /* 0x0000000403069825 */ /* 0x001fca00078e0006 */
[----:B-1----:R-:W2:Y:S04]  /*0f50*/  @!P1 LDG.E R4, desc[UR10][R6.64] ;  /* 0x0000000a06049981 */ /* 0x002ea8000c1e1900 */
[----:B------:R-:W2:Y:S04]  /*0f60*/  @!P1 LDG.E R5, desc[UR10][R6.64+0x4] ;  /* 0x0000040a06059981 */ /* 0x000ea8000c1e1900 */
[----:B------:R-:W3:Y:S04]  /*0f70*/  @!P1 LDG.E R2, desc[UR10][R6.64+0x8] ;  /* 0x0000080a06029981 */ /* 0x000ee8000c1e1900 */
[----:B------:R-:W3:Y:S04]  /*0f80*/  @!P1 LDG.E R3, desc[UR10][R6.64+0xc] ;  /* 0x00000c0a06039981 */ /* 0x000ee8000c1e1900 */
[----:B------:R0:W4:Y:S01]  /*0f90*/  @!P1 LDG.E R10, desc[UR10][R6.64+0x10] ;  /* 0x0000100a060a9981 */ /* 0x000122000c1e1900 */
[----:B------:R-:W-:-:S03]  /*0fa0*/  ISETP.NE.AND P0, PT, R8, R19, PT ;  /* 0x000000130800720c */ /* 0x000fc60003f05270 */
[----:B------:R1:W-:Y:S01]  /*0fb0*/  STL.128 [R1], RZ ;  /* 0x000000ff01007387 */ /* 0x0003e20000100c00 */
[----:B------:R-:W-:-:S03]  /*0fc0*/  SEL R11, R20, UR8, !P0 ;  /* 0x00000008140b7c07 */ /* 0x000fc6000c000000 */
[----:B------:R1:W-:Y:S01]  /*0fd0*/  STL.128 [R1+0x10], RZ ;  /* 0x000010ff01007387 */ /* 0x0003e20000100c00 */
[----:B------:R-:W5:Y:S01]  /*0fe0*/  I2F.U32.RP R8, R11 ;  /* 0x0000000b00087306 */ /* 0x000f620000209000 */
[----:B------:R-:W-:Y:S01]  /*0ff0*/  IMAD.MOV R17, RZ, RZ, -R11 ;  /* 0x000000ffff117224 */ /* 0x000fe200078e0a0b */
[----:B------:R-:W-:Y:S01]  /*1000*/  ISETP.NE.U32.AND P2, PT, R11, RZ, PT ;  /* 0x000000ff0b00720c */ /* 0x000fe20003f45070 */
[----:B------:R1:W-:Y:S04]  /*1010*/  STL.128 [R1+0x20], RZ ;  /* 0x000020ff01007387 */ /* 0x0003e80000100c00 */
[----:B------:R1:W-:Y:S04]  /*1020*/  STL.128 [R1+0x30], RZ ;  /* 0x000030ff01007387 */ /* 0x0003e80000100c00 */
[----:B------:R1:W-:Y:S01]  /*1030*/  STL.128 [R1+0x40], RZ ;  /* 0x000040ff01007387 */ /* 0x0003e20000100c00 */
[----:B-----5:R-:W5:Y:S03]  /*1040*/  MUFU.RCP R8, R8 ;  /* 0x0000000800087308 */ /* 0x020f660000001000 */
[----:B------:R-:W-:Y:S01]  /*1050*/  VOTEU.ANY UP0, P2 ;  /* 0x0000000000ff7886 */ /* 0x000fe20001000100 */
[----:B------:R1:W-:Y:S04]  /*1060*/  STL.128 [R1+0x50], RZ ;  /* 0x000050ff01007387 */ /* 0x0003e80000100c00 */
[----:B------:R1:W-:Y:S04]  /*1070*/  STL.128 [R1+0x60], RZ ;  /* 0x000060ff01007387 */ /* 0x0003e80000100c00 */
[----:B------:R1:W-:Y:S04]  /*1080*/  STL.128 [R1+0x70], RZ ;  /* 0x000070ff01007387 */ /* 0x0003e80000100c00 */
[----:B------:R1:W-:Y:S01]  /*1090*/  STL.128 [R1+0x80], RZ ;  /* 0x000080ff01007387 */ /* 0x0003e20000100c00 */
[----:B-----5:R-:W-:-:S03]  /*10a0*/  VIADD R12, R8, 0xffffffe ;  /* 0x0ffffffe080c7836 */ /* 0x020fc60000000000 */
[----:B------:R1:W-:Y:S01]  /*10b0*/  STL.128 [R1+0x90], RZ ;  /* 0x000090ff01007387 */ /* 0x0003e20000100c00 */
[----:B------:R-:W5:Y:S01]  /*10c0*/  LDC R8, c[0x0][0x3b0] ;  /* 0x0000ec00ff087b82 */ /* 0x000f620000000800 */
[----:B------:R0:W1:Y:S02]  /*10d0*/  F2I.FTZ.U32.TRUNC.NTZ R13, R12 ;  /* 0x0000000c000d7305 */ /* 0x000064000021f000 */
[----:B------:R1:W-:Y:S04]  /*10e0*/  STL.128 [R1+0xa0], RZ ;  /* 0x0000a0ff01007387 */ /* 0x0003e80000100c00 */
[----:B------:R1:W-:Y:S01]  /*10f0*/  STL.128 [R1+0xb0], RZ ;  /* 0x0000b0ff01007387 */ /* 0x0003e20000100c00 */
[----:B0-----:R-:W-:-:S03]  /*1100*/  HFMA2 R12, -RZ, RZ, 0, 0 ;  /* 0x00000000ff0c7431 */ /* 0x001fc600000001ff */
[----:B------:R0:W-:Y:S04]  /*1110*/  STL.128 [R1+0xc0], RZ ;  /* 0x0000c0ff01007387 */ /* 0x0001e80000100c00 */
[----:B------:R0:W-:Y:S01]  /*1120*/  STL.128 [R1+0xd0], RZ ;  /* 0x0000d0ff01007387 */ /* 0x0001e20000100c00 */
[----:B-1----:R-:W-:-:S03]  /*1130*/  IMAD R17, R17, R13, RZ ;  /* 0x0000000d11117224 */ /* 0x002fc600078e02ff */
[----:B------:R0:W-:Y:S01]  /*1140*/  STL.128 [R1+0xe0], RZ ;  /* 0x0000e0ff01007387 */ /* 0x0001e20000100c00 */
[----:B------:R-:W-:Y:S01]  /*1150*/  IMAD.HI.U32 R13, R13, R17, R12 ;  /* 0x000000110d0d7227 */ /* 0x000fe200078e000c */
[----:B------:R-:W-:Y:S02]  /*1160*/  LOP3.LUT R12, RZ, R11, RZ, 0x33, !PT ;  /* 0x0000000bff0c7212 */ /* 0x000fe400078e33ff */
[----:B------:R0:W-:Y:S02]  /*1170*/  STL.128 [R1+0xf0], RZ ;  /* 0x0000f0ff01007387 */ /* 0x0001e40000100c00 */
[----:B------:R-:W-:Y:S01]  /*1180*/  R2UR UR5, R12 ;  /* 0x000000000c0572ca */ /* 0x000fe200000e0000 */
[----:B------:R-:W-:-:S05]  /*1190*/  IMAD.HI.U32 R6, R13, R16, RZ ;  /* 0x000000100d067227 */ /* 0x000fca00078e00ff */
[----:B------:R-:W-:-:S13]  /*11a0*/  R2UR UR4, R6 ;  /* 0x00000000060472ca */ /* 0x000fda00000e0000 */
[----:B------:R-:W-:Y:S02]  /*11b0*/  IMAD R6, RZ, RZ, -UR4 ;  /* 0x80000004ff067e24 */ /* 0x000fe4000f8e02ff */
[----:B------:R-:W-:Y:S02]  /*11c0*/  IMAD.U32 R7, RZ, RZ, UR4 ;  /* 0x00000004ff077e24 */ /* 0x000fe4000f8e00ff */
[----:B------:R-:W-:Y:S02]  /*11d0*/  IMAD R16, R11, R6, R16 ;  /* 0x000000060b107224 */ /* 0x000fe400078e0210 */
[----:B------:R-:W1:Y:S03]  /*11e0*/  S2R R6, SR_CgaCtaId ;  /* 0x0000000000067919 */ /* 0x000e660000008800 */
[----:B------:R-:W-:-:S13]  /*11f0*/  ISETP.GE.U32.AND P0, PT, R16, R11, PT ;  /* 0x0000000b1000720c */ /* 0x000fda0003f06070 */
[----:B------:R-:W-:Y:S01]  /*1200*/  @P0 IADD3 R7, PT, PT, R7, 0x1, RZ ;  /* 0x0000000107070810 */ /* 0x000fe20007ffe0ff */
[----:B------:R-:W-:-:S03]  /*1210*/  @P0 IMAD.IADD R16, R16, 0x1, -R11 ;  /* 0x0000000110100824 */ /* 0x000fc600078e0a0b */
[----:B------:R-:W-:Y:S02]  /*1220*/  @P0 R2UR UR4, R7 ;  /* 0x00000000070402ca */ /* 0x000fe400000e0000 */
[----:B------:R-:W-:Y:S02]  /*1230*/  MOV R7, 0x400 ;  /* 0x0000040000077802 */ /* 0x000fe40000000f00 */
[----:B------:R-:W-:Y:S02]  /*1240*/  ISETP.GE.U32.AND P0, PT, R16, R11, PT ;  /* 0x0000000b1000720c */ /* 0x000fe40003f06070 */
[----:B-1----:R-:W-:-:S07]  /*1250*/  LEA R7, R6, R7, 0x18 ;  /* 0x0000000706077211 */ /* 0x002fce00078ec0ff */
[----:B------:R-:W-:Y:S02]  /*1260*/  IMAD.U32 R6, RZ, RZ, UR4 ;  /* 0x00000004ff067e24 */ /* 0x000fe4000f8e00ff */
[----:B------:R-:W-:-:S03]  /*1270*/  IMAD R7, R18, 0x18, R7 ;  /* 0x0000001812077824 */ /* 0x000fc600078e0207 */
[----:B------:R-:W-:-:S04]  /*1280*/  @P0 IADD3 R6, PT, PT, R6, 0x1, RZ ;  /* 0x0000000106060810 */ /* 0x000fc80007ffe0ff */
[----:B------:R-:W-:Y:S02]  /*1290*/  @P0 R2UR UR4, R6 ;  /* 0x00000000060402ca */ /* 0x000fe400000e0000 */
[----:B-----5:R-:W-:-:S11]  /*12a0*/  ISETP.GE.AND P0, PT, R8, 0x1, PT ;  /* 0x000000010800780c */ /* 0x020fd60003f06270 */
[----:B------:R-:W-:Y:S01]  /*12b0*/  USEL UR7, UR5, UR4, !UP0 ;  /* 0x0000000405077287 */ /* 0x000fe2000c000000 */
[----:B--2---:R0:W-:Y:S04]  /*12c0*/  @!P1 STS.64 [R7], R4 ;  /* 0x0000000407009388 */ /* 0x0041e80000000a00 */
[----:B---3--:R0:W-:Y:S04]  /*12d0*/  @!P1 STS.64 [R7+0x8], R2 ;  /* 0x0000080207009388 */ /* 0x0081e80000000a00 */
[----:B----4-:R0:W-:Y:S01]  /*12e0*/  @!P1 STS [R7+0x10], R10 ;  /* 0x0000100a07009388 */ /* 0x0101e20000000800 */
[----:B------:R-:W-:Y:S06]  /*12f0*/  BAR.SYNC.DEFER_BLOCKING 0x0 ;  /* 0x0000000000007b1d */ /* 0x000fec0000010000 */
[----:B------:R-:W-:Y:S05]  /*1300*/  @!P0 EXIT ;  /* 0x000000000000894d */ /* 0x000fea0003800000 */
[----:B------:R-:W-:Y:S01]  /*1310*/  UISETP.LT.U32.AND UP1, UPT, UR7, 0x1, UPT ;  /* 0x000000010700788c */ /* 0x000fe2000bf21070 */
[----:B------:R-:W-:Y:S01]  /*1320*/  IMAD.HI.U32 R13, R13, R0, RZ ;  /* 0x000000000d0d7227 */ /* 0x000fe200078e00ff */
[----:B------:R-:W-:Y:S01]  /*1330*/  ISETP.NE.AND P4, PT, R15, R22, PT ;  /* 0x000000160f00720c */ /* 0x000fe20003f85270 */
[----:B------:R-:W1:Y:S01]  /*1340*/  LDCU UR8, c[0x0][0x3c0] ;  /* 0x00007800ff0877ac */ /* 0x000e620008000800 */
[----:B------:R-:W-:Y:S01]  /*1350*/  LEA R6, R37, 0x8, 0x2 ;  /* 0x0000000825067811 */ /* 0x000fe200078e10ff */
[----:B0-----:R-:W-:Y:S01]  /*1360*/  IMAD.MOV R2, RZ, RZ, -R13 ;  /* 0x000000ffff027224 */ /* 0x001fe200078e0a0d */
[----:B------:R-:W-:Y:S01]  /*1370*/  SEL R41, R14, R41, !P4 ;  /* 0x000000290e297207 */ /* 0x000fe20006000000 */
[----:B------:R-:W-:Y:S01]  /*1380*/  USEL UR9, UR7, 0x1, !UP1 ;  /* 0x0000000107097887 */ /* 0x000fe2000c800000 */
[----:B------:R-:W-:Y:S01]  /*1390*/  IMAD.U32 R36, RZ, RZ, UR5 ;  /* 0x00000005ff247e24 */ /* 0x000fe2000f8e00ff */
[----:B------:R-:W1:Y:S01]  /*13a0*/  LDCU UR4, c[0x0][0x3bc] ;  /* 0x00007780ff0477ac */ /* 0x000e620008000800 */
[----:B------:R-:W-:-:S02]  /*13b0*/  IMAD R2, R11, R2, R0 ;  /* 0x000000020b027224 */ /* 0x000fc400078e0200 */
[----:B------:R-:W-:Y:S01]  /*13c0*/  IMAD.MOV.U32 R8, RZ, RZ, -0x4 ;  /* 0xfffffffcff087424 */ /* 0x000fe200078e00ff */
[----:B------:R-:W-:Y:S01]  /*13d0*/  ISETP.NE.U32.AND P5, PT, RZ, UR9, PT ;  /* 0x00000009ff007c0c */ /* 0x000fe2000bfa5070 */
[----:B------:R-:W-:Y:S01]  /*13e0*/  IMAD R5, RZ, RZ, -UR9 ;  /* 0x80000009ff057e24 */ /* 0x000fe2000f8e02ff */
[----:B------:R-:W-:Y:S01]  /*13f0*/  ISETP.GE.U32.AND P0, PT, R2, R11, PT ;  /* 0x0000000b0200720c */ /* 0x000fe20003f06070 */
[----:B------:R-:W0:Y:S01]  /*1400*/  I2F.U32.RP R4, UR9 ;  /* 0x0000000900047d06 */ /* 0x000e220008209000 */
[----:B------:R-:W-:Y:S02]  /*1410*/  ULOP3.LUT UR12, UR6, 0x3, URZ, 0xc0, !UPT ;  /* 0x00000003060c7892 */ /* 0x000fe4000f8ec0ff */
[----:B-1----:R-:W-:-:S09]  /*1420*/  UIMAD UR8, UR4, UR8, URZ ;  /* 0x00000008040872a4 */ /* 0x002fd2000f8e02ff */
[----:B------:R-:W-:Y:S01]  /*1430*/  @P0 IMAD.IADD R2, R2, 0x1, -R11 ;  /* 0x0000000102020824 */ /* 0x000fe200078e0a0b */
[----:B------:R-:W-:Y:S01]  /*1440*/  @P0 IADD3 R13, PT, PT, R13, 0x1, RZ ;  /* 0x000000010d0d0810 */ /* 0x000fe20007ffe0ff */
[----:B------:R-:W-:Y:S01]  /*1450*/  UMOV UR4, URZ ;  /* 0x000000ff00047c82 */ /* 0x000fe20008000000 */
[----:B0-----:R-:W0:Y:S01]  /*1460*/  MUFU.RCP R4, R4 ;  /* 0x0000000400047308 */ /* 0x001e220000001000 */
[----:B------:R-:W-:Y:S02]  /*1470*/  PLOP3.LUT P0, PT, PT, PT, UP0, 0x80, 0x8 ;  /* 0x000000000008781c */ /* 0x000fe40003f0f008 */
[----:B------:R-:W-:-:S13]  /*1480*/  ISETP.GE.U32.AND P2, PT, R2, R11, PT ;  /* 0x0000000b0200720c */ /* 0x000fda0003f46070 */
[----:B------:R-:W-:Y:S01]  /*1490*/  @P2 IADD3 R13, PT, PT, R13, 0x1, RZ ;  /* 0x000000010d0d2810 */ /* 0x000fe20007ffe0ff */
[----:B0-----:R-:W-:-:S03]  /*14a0*/  VIADD R2, R4, 0xffffffe ;  /* 0x0ffffffe04027836 */ /* 0x001fc60000000000 */
[----:B------:R-:W-:Y:S01]  /*14b0*/  SEL R36, R36, R13, !P0 ;  /* 0x0000000d24247207 */ /* 0x000fe20004000000 */
[----:B------:R0:W1:Y:S03]  /*14c0*/  F2I.FTZ.U32.TRUNC.NTZ R3, R2 ;  /* 0x0000000200037305 */ /* 0x000066000021f000 */
[----:B------:R-:W-:-:S04]  /*14d0*/  VIADDMNMX R7, R41, -R36, R41, PT ;  /* 0x8000002429077246 */ /* 0x000fc80003800129 */
[C---:B------:R-:W-:Y:S01]  /*14e0*/  ISETP.LE.AND P0, PT, R7.reuse, UR7, PT ;  /* 0x0000000707007c0c */ /* 0x040fe2000bf03270 */
[----:B0-----:R-:W-:Y:S01]  /*14f0*/  IMAD.MOV.U32 R2, RZ, RZ, RZ ;  /* 0x000000ffff027224 */ /* 0x001fe200078e00ff */
[----:B------:R-:W-:Y:S02]  /*1500*/  VIMNMX R4, PT, PT, R7, UR7, !PT ;  /* 0x0000000707047c48 */ /* 0x000fe4000ffe0100 */
[----:B------:R-:W-:Y:S01]  /*1510*/  SEL R13, RZ, 0x1, P0 ;  /* 0x00000001ff0d7807 */ /* 0x000fe20000000000 */
[----:B-1----:R-:W-:-:S03]  /*1520*/  IMAD R5, R5, R3, RZ ;  /* 0x0000000305057224 */ /* 0x002fc600078e02ff */
[----:B------:R-:W-:Y:S01]  /*1530*/  IADD3 R4, PT, PT, R4, -UR7, -R13 ;  /* 0x8000000704047c10 */ /* 0x000fe2000fffe80d */
[----:B------:R-:W-:Y:S01]  /*1540*/  IMAD.HI.U32 R3, R3, R5, R2 ;  /* 0x0000000503037227 */ /* 0x000fe200078e0002 */
[----:B------:R-:W-:-:S04]  /*1550*/  IADD3 R5, PT, PT, R6, -0x4, RZ ;  /* 0xfffffffc06057810 */ /* 0x000fc80007ffe0ff */
[----:B------:R-:W-:Y:S01]  /*1560*/  ISETP.GE.AND P2, PT, R5, UR6, PT ;  /* 0x0000000605007c0c */ /* 0x000fe2000bf46270 */
[----:B------:R-:W-:-:S03]  /*1570*/  IMAD.HI.U32 R2, R3, R4, RZ ;  /* 0x0000000403027227 */ /* 0x000fc600078e00ff */
[----:B------:R-:W-:Y:S02]  /*1580*/  ISETP.GT.AND P2, PT, R6, UR6, !P2 ;  /* 0x0000000606007c0c */ /* 0x000fe4000d744270 */
[----:B------:R-:W-:-:S05]  /*1590*/  IADD3 R3, PT, PT, -R2, RZ, RZ ;  /* 0x000000ff02037210 */ /* 0x000fca0007ffe1ff */
[----:B------:R-:W-:-:S05]  /*15a0*/  IMAD R4, R3, UR9, R4 ;  /* 0x0000000903047c24 */ /* 0x000fca000f8e0204 */
[----:B------:R-:W-:-:S13]  /*15b0*/  ISETP.GE.U32.AND P0, PT, R4, UR9, PT ;  /* 0x0000000904007c0c */ /* 0x000fda000bf06070 */
[----:B------:R-:W-:Y:S02]  /*15c0*/  @P0 VIADD R4, R4, -UR9 ;  /* 0x8000000904040c36 */ /* 0x000fe40008000000 */
[----:B------:R-:W-:-:S03]  /*15d0*/  @P0 VIADD R2, R2, 0x1 ;  /* 0x0000000102020836 */ /* 0x000fc60000000000 */
[----:B------:R-:W-:Y:S01]  /*15e0*/  ISETP.GE.U32.AND P4, PT, R4, UR9, PT ;  /* 0x0000000904007c0c */ /* 0x000fe2000bf86070 */
[----:B------:R-:W-:-:S04]  /*15f0*/  IMAD.MOV R4, RZ, RZ, -R36 ;  /* 0x000000ffff047224 */ /* 0x000fc800078e0a24 */
[----:B------:R-:W-:Y:S02]  /*1600*/  IMAD R4, R11, R4, R0 ;  /* 0x000000040b047224 */ /* 0x000fe400078e0200 */
[----:B------:R-:W-:-:S06]  /*1610*/  IMAD R0, R37, R8, UR6 ;  /* 0x0000000625007e24 */ /* 0x000fcc000f8e0208 */
[----:B------:R-:W-:Y:S02]  /*1620*/  @P4 IADD3 R2, PT, PT, R2, 0x1, RZ ;  /* 0x0000000102024810 */ /* 0x000fe40007ffe0ff */
[----:B------:R-:W-:-:S05]  /*1630*/  @!P5 LOP3.LUT R2, RZ, UR9, RZ, 0x33, !PT ;  /* 0x00000009ff02dc12 */ /* 0x000fca000f8e33ff */
[----:B------:R-:W-:Y:S02]  /*1640*/  IMAD.IADD R3, R13, 0x1, R2 ;  /* 0x000000010d037824 */ /* 0x000fe400078e0202 */
[----:B------:R-:W-:Y:S01]  /*1650*/  VIADD R2, R0, 0xfffffffb ;  /* 0xfffffffb00027836 */ /* 0x000fe20000000000 */
[----:B------:R-:W-:-:S07]  /*1660*/  IADD3 R0, PT, PT, R9, R4, RZ ;  /* 0x0000000409007210 */ /* 0x000fce0007ffe0ff */
.L_x_69:
[----:B0-----:R-:W0:Y:S01]  /*1670*/  LDCU UR9, c[0x0][0x3a4] ;  /* 0x00007480ff0977ac */ /* 0x001e220008000800 */
[----:B------:R-:W-:Y:S01]  /*1680*/  IMAD.U32 R43, RZ, RZ, UR4 ;  /* 0x00000004ff2b7e24 */ /* 0x000fe2000f8e00ff */
[----:B0-----:R-:W-:-:S09]  /*1690*/  UISETP.GE.AND UP0, UPT, UR9, 0x1, UPT ;  /* 0x000000010900788c */ /* 0x001fd2000bf06270 */
[----:B-1234-:R-:W-:Y:S05]  /*16a0*/  BRA.U !UP0, `(.L_x_29) ;  /* 0x0000001108a87547 */ /* 0x01efea000b800000 */
[----:B------:R-:W-:-:S05]  /*16b0*/  UMOV UR5, URZ ;  /* 0x000000ff00057c82 */ /* 0x000fca0008000000 */
.L_x_48:
[----:B------:R-:W-:Y:S01]  /*16c0*/  ISETP.GT.AND P0, PT, R41, R36, PT ;  /* 0x000000242900720c */ /* 0x000fe20003f04270 */
[----:B------:R-:W-:-:S12]  /*16d0*/  BSSY.RECONVERGENT B0, `(.L_x_30) ;  /* 0x000006a000007945 */ /* 0x000fd80003800200 */
[----:B012---:R-:W-:Y:S05]  /*16e0*/  @!P0 BRA `(.L_x_31) ;  /* 0x0000000400a08947 */ /* 0x007fea0003800000 */
[----:B------:R-:W0:Y:S01]  /*16f0*/  I2F.U32.RP R8, UR7 ;  /* 0x0000000700087d06 */ /* 0x000e220008209000 */
[----:B------:R-:W1:Y:S01]  /*1700*/  S2R R47, SR_CgaCtaId ;  /* 0x00000000002f7919 */ /* 0x000e620000008800 */
[----:B------:R-:W-:Y:S01]  /*1710*/  IADD3 R9, PT, PT, RZ, -UR7, RZ ;  /* 0x80000007ff097c10 */ /* 0x000fe2000fffe0ff */
[----:B------:R-:W-:Y:S01]  /*1720*/  IMAD.MOV.U32 R44, RZ, RZ, RZ ;  /* 0x000000ffff2c7224 */ /* 0x000fe200078e00ff */
[----:B------:R-:W-:Y:S02]  /*1730*/  MOV R48, 0x400 ;  /* 0x0000040000307802 */ /* 0x000fe40000000f00 */
[----:B------:R-:W-:Y:S02]  /*1740*/  MOV R52, UR4 ;  /* 0x0000000400347c02 */ /* 0x000fe40008000f00 */
[----:B0-----:R-:W0:Y:S02]  /*1750*/  MUFU.RCP R8, R8 ;  /* 0x0000000800087308 */ /* 0x001e240000001000 */
[----:B0-----:R-:W-:Y:S01]  /*1760*/  VIADD R45, R8, 0xffffffe ;  /* 0x0ffffffe082d7836 */ /* 0x001fe20000000000 */
[----:B-1----:R-:W-:Y:S01]  /*1770*/  LEA R50, R47, R48, 0x18 ;  /* 0x000000302f327211 */ /* 0x002fe200078ec0ff */
[----:B------:R-:W-:-:S04]  /*1780*/  VIADD R48, R48, 0x90 ;  /* 0x0000009030307836 */ /* 0x000fc80000000000 */
[----:B------:R-:W0:Y:S01]  /*1790*/  F2I.FTZ.U32.TRUNC.NTZ R45, R45 ;  /* 0x0000002d002d7305 */ /* 0x000e22000021f000 */
[----:B------:R-:W1:Y:S01]  /*17a0*/  LDS.128 R20, [R50+0x10] ;  /* 0x0000100032147984 */ /* 0x000e620000000c00 */
[----:B------:R-:W-:-:S03]  /*17b0*/  LEA R47, R47, R48, 0x18 ;  /* 0x000000302f2f7211 */ /* 0x000fc600078ec0ff */
[----:B------:R2:W3:Y:S04]  /*17c0*/  LDS.128 R24, [R50+0x20] ;  /* 0x0000200032187984 */ /* 0x0004e80000000c00 */
[----:B------:R2:W4:Y:S04]  /*17d0*/  LDS.128 R28, [R50+0x40] ;  /* 0x00004000321c7984 */ /* 0x0005280000000c00 */
[----:B------:R2:W1:Y:S01]  /*17e0*/  LDS.128 R32, [R50+0x50] ;  /* 0x0000500032207984 */ /* 0x0004620000000c00 */
[----:B0-----:R-:W-:-:S03]  /*17f0*/  IMAD R9, R9, R45, RZ ;  /* 0x0000002d09097224 */ /* 0x001fc600078e02ff */
[----:B------:R2:W0:Y:S01]  /*1800*/  LDS.128 R12, [R50+0x30] ;  /* 0x00003000320c7984 */ /* 0x0004220000000c00 */
[----:B------:R-:W-:-:S03]  /*1810*/  IMAD.HI.U32 R44, R45, R9, R44 ;  /* 0x000000092d2c7227 */ /* 0x000fc600078e002c */
[----:B------:R2:W0:Y:S03]  /*1820*/  LDS R45, [R50+0x70] ;  /* 0x00007000322d7984 */ /* 0x0004260000000800 */
[----:B------:R-:W-:Y:S01]  /*1830*/  IMAD.HI.U32 R49, R44, R41, RZ ;  /* 0x000000292c317227 */ /* 0x000fe200078e00ff */
[----:B------:R2:W0:Y:S03]  /*1840*/  LDS.128 R8, [R50] ;  /* 0x0000000032087984 */ /* 0x0004260000000c00 */
[----:B------:R-:W-:Y:S01]  /*1850*/  IMAD.MOV R46, RZ, RZ, -R49 ;  /* 0x000000ffff2e7224 */ /* 0x000fe200078e0a31 */
[----:B------:R2:W0:Y:S03]  /*1860*/  LDS.128 R16, [R50+0x60] ;  /* 0x0000600032107984 */ /* 0x0004260000000c00 */
[----:B------:R-:W-:-:S05]  /*1870*/  IMAD R46, R46, UR7, R41 ;  /* 0x000000072e2e7c24 */ /* 0x000fca000f8e0229 */
[----:B------:R-:W-:-:S13]  /*1880*/  ISETP.GE.U32.AND P0, PT, R46, UR7, PT ;  /* 0x000000072e007c0c */ /* 0x000fda000bf06070 */
[----:B------:R-:W-:Y:S01]  /*1890*/  @P0 IADD3 R46, PT, PT, R46, -UR7, RZ ;  /* 0x800000072e2e0c10 */ /* 0x000fe2000fffe0ff */
[----:B------:R-:W-:Y:S01]  /*18a0*/  @P0 VIADD R49, R49, 0x1 ;  /* 0x0000000131310836 */ /* 0x000fe20000000000 */
[----:B------:R-:W-:Y:S02]  /*18b0*/  ISETP.NE.U32.AND P0, PT, RZ, UR7, PT ;  /* 0x00000007ff007c0c */ /* 0x000fe4000bf05070 */
[----:B------:R-:W-:Y:S02]  /*18c0*/  ISETP.GE.U32.AND P4, PT, R46, UR7, PT ;  /* 0x000000072e007c0c */ /* 0x000fe4000bf86070 */
[----:B------:R-:W-:-:S11]  /*18d0*/  LOP3.LUT R46, RZ, UR7, RZ, 0x33, !PT ;  /* 0x00000007ff2e7c12 */ /* 0x000fd6000f8e33ff */
[----:B------:R-:W-:-:S05]  /*18e0*/  @P4 VIADD R49, R49, 0x1 ;  /* 0x0000000131314836 */ /* 0x000fca0000000000 */
[----:B------:R-:W-:-:S05]  /*18f0*/  SEL R49, R46, R49, !P0 ;  /* 0x000000312e317207 */ /* 0x000fca0004000000 */
[----:B-1----:R-:W-:Y:S02]  /*1900*/  IMAD R21, R49, R52, UR4 ;  /* 0x0000000431157e24 */ /* 0x002fe4000f8e0234 */
[----:B0-234-:R-:W-:-:S07]  /*1910*/  IMAD.MOV.U32 R49, RZ, RZ, RZ ;  /* 0x000000ffff317224 */ /* 0x01dfce00078e00ff */
.L_x_32:
[----:B0-----:R-:W-:-:S05]  /*1920*/  IMAD.HI.U32 R27, R44, R49, RZ ;  /* 0x000000312c1b7227 */ /* 0x001fca00078e00ff */
[----:B------:R-:W-:-:S05]  /*1930*/  IADD3 R48, PT, PT, -R27, RZ, RZ ;  /* 0x000000ff1b307210 */ /* 0x000fca0007ffe1ff */
[----:B------:R-:W-:-:S05]  /*1940*/  IMAD R29, R48, UR7, R49 ;  /* 0x00000007301d7c24 */ /* 0x000fca000f8e0231 */
[----:B------:R-:W-:-:S13]  /*1950*/  ISETP.GE.U32.AND P4, PT, R29, UR7, PT ;  /* 0x000000071d007c0c */ /* 0x000fda000bf86070 */
[----:B------:R-:W-:Y:S02]  /*1960*/  @P4 VIADD R29, R29, -UR7 ;  /* 0x800000071d1d4c36 */ /* 0x000fe40008000000 */
[----:B------:R-:W-:-:S03]  /*1970*/  @P4 VIADD R27, R27, 0x1 ;  /* 0x000000011b1b4836 */ /* 0x000fc60000000000 */
[----:B------:R-:W-:-:S13]  /*1980*/  ISETP.GE.U32.AND P5, PT, R29, UR7, PT ;  /* 0x000000071d007c0c */ /* 0x000fda000bfa6070 */
[----:B------:R-:W-:-:S04]  /*1990*/  @P5 IADD3 R27, PT, PT, R27, 0x1, RZ ;  /* 0x000000011b1b5810 */ /* 0x000fc80007ffe0ff */
[----:B------:R-:W-:-:S05]  /*19a0*/  SEL R48, R46, R27, !P0 ;  /* 0x0000001b2e307207 */ /* 0x000fca0004000000 */
[----:B------:R-:W-:-:S05]  /*19b0*/  IMAD.IADD R27, R21, 0x1, R48 ;  /* 0x00000001151b7824 */ /* 0x000fca00078e0230 */
[----:B------:R-:W-:-:S05]  /*19c0*/  LEA R27, R27, UR13, 0x2 ;  /* 0x0000000d1b1b7c11 */ /* 0x000fca000f8e10ff */
[----:B------:R-:W2:Y:S01]  /*19d0*/  LDL R35, [R27] ;  /* 0x000000001b237983 */ /* 0x000ea20000100800 */
[----:B------:R-:W-:Y:S02]  /*19e0*/  IMAD.IADD R48, R36, 0x1, R49 ;  /* 0x0000000124307824 */ /* 0x000fe400078e0231 */
[----:B------:R-:W-:Y:S02]  /*19f0*/  VIADD R49, R49, UR7 ;  /* 0x0000000731317c36 */ /* 0x000fe40008000000 */
[----:B------:R-:W-:-:S03]  /*1a00*/  IMAD R29, R48, 0x48, R47 ;  /* 0x00000048301d7824 */ /* 0x000fc600078e022f */
[----:B------:R-:W-:Y:S02]  /*1a10*/  ISETP.GE.AND P4, PT, R49, R7, PT ;  /* 0x000000073100720c */ /* 0x000fe40003f86270 */
[----:B------:R-:W-:-:S05]  /*1a20*/  LEA R29, R4, R29, 0x2 ;  /* 0x0000001d041d7211 */ /* 0x000fca00078e10ff */
[----:B------:R-:W2:Y:S04]  /*1a30*/  LDS R48, [R29] ;  /* 0x000000001d307984 */ /* 0x000ea80000000800 */
[----:B------:R-:W0:Y:S04]  /*1a40*/  LDS R51, [R29+0x4] ;  /* 0x000004001d337984 */ /* 0x000e280000000800 */
[----:B------:R-:W-:Y:S01]  /*1a50*/  LDS R50, [R29+0x48] ;  /* 0x000048001d327984 */ /* 0x000fe20000000800 */
[----:B--2---:R-:W-:-:S03]  /*1a60*/  FFMA R48, R8, R48, R35 ;  /* 0x0000003008307223 */ /* 0x004fc60000000023 */
[----:B------:R-:W-:Y:S01]  /*1a70*/  LDS R35, [R29+0xc] ;  /* 0x00000c001d237984 */ /* 0x000fe20000000800 */
[----:B0-----:R-:W-:-:S03]  /*1a80*/  FFMA R51, R51, R9, R48 ;  /* 0x0000000933337223 */ /* 0x001fc60000000030 */
[----:B------:R-:W0:Y:S02]  /*1a90*/  LDS R48, [R29+0x8] ;  /* 0x000008001d307984 */ /* 0x000e240000000800 */
[----:B0-----:R-:W-:Y:S02]  /*1aa0*/  FFMA R48, R48, R10, R51 ;  /* 0x0000000a30307223 */ /* 0x001fe40000000033 */
[----:B------:R-:W-:Y:S02]  /*1ab0*/  LDS R51, [R29+0x94] ;  /* 0x000094001d337984 */ /* 0x000fe40000000800 */
[----:B------:R-:W-:Y:S02]  /*1ac0*/  FFMA R35, R35, R11, R48 ;  /* 0x0000000b23237223 */ /* 0x000fe40000000030 */
[----:B------:R-:W0:Y:S02]  /*1ad0*/  LDS R48, [R29+0x10] ;  /* 0x000010001d307984 */ /* 0x000e240000000800 */
[----:B0-----:R-:W-:-:S02]  /*1ae0*/  FFMA R35, R20, R48, R35 ;  /* 0x0000003014237223 */ /* 0x001fc40000000023 */
[----:B------:R-:W-:Y:S02]  /*1af0*/  LDS R48, [R29+0x50] ;  /* 0x000050001d307984 */ /* 0x000fe40000000800 */
[----:B------:R-:W-:Y:S02]  /*1b00*/  FFMA R50, R50, R22, R35 ;  /* 0x0000001632327223 */ /* 0x000fe40000000023 */
[----:B------:R-:W0:Y:S02]  /*1b10*/  LDS R35, [R29+0x4c] ;  /* 0x00004c001d237984 */ /* 0x000e240000000800 */
[----:B0-----:R-:W-:Y:S02]  /*1b20*/  FFMA R35, R35, R23, R50 ;  /* 0x0000001723237223 */ /* 0x001fe40000000032 */
[----:B------:R-:W-:Y:S02]  /*1b30*/  LDS R50, [R29+0x58] ;  /* 0x000058001d327984 */ /* 0x000fe40000000800 */
[----:B------:R-:W-:-:S02]  /*1b40*/  FFMA R48, R24, R48, R35 ;  /* 0x0000003018307223 */ /* 0x000fc40000000023 */
[----:B------:R-:W0:Y:S02]  /*1b50*/  LDS R35, [R29+0x54] ;  /* 0x000054001d237984 */ /* 0x000e240000000800 */
[----:B0-----:R-:W-:Y:S02]  /*1b60*/  FFMA R35, R35, R25, R48 ;  /* 0x0000001923237223 */ /* 0x001fe40000000030 */
[----:B------:R-:W0:Y:S02]  /*1b70*/  LDS R48, [R29+0x90] ;  /* 0x000090001d307984 */ /* 0x000e240000000800 */
[----:B------:R-:W-:Y:S02]  /*1b80*/  FFMA R35, R50, R26, R35 ;  /* 0x0000001a32237223 */ /* 0x000fe40000000023 */
[----:B------:R-:W-:Y:S02]  /*1b90*/  LDS R50, [R29+0xd8] ;  /* 0x0000d8001d327984 */ /* 0x000fe40000000800 */
        /* <DEDUP_REMOVED lines=17> */
[----:B------:R-:W0:Y:S02]  /*1cb0*/  LDS R48, [R29+0x120] ;  /* 0x000120001d307984 */ /* 0x000e240000000800 */
[----:B------:R-:W-:-:S02]  /*1cc0*/  FFMA R35, R50, R34, R35 ;  /* 0x0000002232237223 */ /* 0x000fc40000000023 */
[----:B------:R-:W-:Y:S02]  /*1cd0*/  LDS R50, [R29+0x130] ;  /* 0x000130001d327984 */ /* 0x000fe40000000800 */
[----:B0-----:R-:W-:Y:S02]  /*1ce0*/  FFMA R48, R16, R48, R35 ;  /* 0x0000003010307223 */ /* 0x001fe40000000023 */
[----:B------:R-:W-:Y:S02]  /*1cf0*/  LDS R35, [R29+0x12c] ;  /* 0x00012c001d237984 */ /* 0x000fe40000000800 */
[----:B------:R-:W-:Y:S02]  /*1d00*/  FFMA R51, R51, R17, R48 ;  /* 0x0000001133337223 */ /* 0x000fe40000000030 */
[----:B------:R-:W0:Y:S02]  /*1d10*/  LDS R48, [R29+0x128] ;  /* 0x000128001d307984 */ /* 0x000e240000000800 */
[----:B0-----:R-:W-:-:S04]  /*1d20*/  FFMA R48, R48, R18, R51 ;  /* 0x0000001230307223 */ /* 0x001fc80000000033 */
[----:B------:R-:W-:-:S04]  /*1d30*/  FFMA R48, R35, R19, R48 ;  /* 0x0000001323307223 */ /* 0x000fc80000000030 */
[----:B------:R-:W-:-:S05]  /*1d40*/  FFMA R48, R45, R50, R48 ;  /* 0x000000322d307223 */ /* 0x000fca0000000030 */
[----:B------:R0:W-:Y:S01]  /*1d50*/  STL [R27], R48 ;  /* 0x000000301b007387 */ /* 0x0001e20000100800 */
[----:B------:R-:W-:Y:S05]  /*1d60*/  @!P4 BRA `(.L_x_32) ;  /* 0xfffffff800ecc947 */ /* 0x000fea000383ffff */
.L_x_31:
[----:B------:R-:W-:Y:S05]  /*1d70*/  BSYNC.RECONVERGENT B0 ;  /* 0x0000000000007941 */ /* 0x000fea0003800200 */
.L_x_30:
[----:B------:R-:W1:Y:S01]  /*1d80*/  LDCU UR9, c[0x0][0x3a4] ;  /* 0x00007480ff0977ac */ /* 0x000e620008000800 */
[----:B------:R-:W-:-:S04]  /*1d90*/  UIADD3 UR5, UPT, UPT, UR5, 0x1, URZ ;  /* 0x0000000105057890 */ /* 0x000fc8000fffe0ff */
[----:B-1----:R-:W-:-:S09]  /*1da0*/  UISETP.GE.AND UP0, UPT, UR5, UR9, UPT ;  /* 0x000000090500728c */ /* 0x002fd2000bf06270 */
[----:B------:R-:W-:Y:S05]  /*1db0*/  BRA.U UP0, `(.L_x_33) ;  /* 0x0000000900d47547 */ /* 0x000fea000b800000 */
[----:B------:R-:W-:Y:S04]  /*1dc0*/  BSSY.RECONVERGENT B2, `(.L_x_34) ;  /* 0x0000094000027945 */ /* 0x000fe80003800200 */
[----:B------:R-:W-:Y:S05]  /*1dd0*/  @P3 BRA `(.L_x_35) ;  /* 0x0000000800483947 */ /* 0x000fea0003800000 */
[----:B------:R-:W1:Y:S01]  /*1de0*/  LDC.64 R8, c[0x0][0x3a8] ;  /* 0x0000ea00ff087b82 */ /* 0x000e620000000a00 */
[----:B------:R-:W-:Y:S02]  /*1df0*/  IMAD R14, R37, 0x4, R42 ;  /* 0x00000004250e7824 */ /* 0x000fe400078e022a */
[----:B------:R-:W-:Y:S02]  /*1e00*/  HFMA2 R15, -RZ, RZ, 0, 0 ;  /* 0x00000000ff0f7431 */ /* 0x000fe400000001ff */
[----:B-1----:R-:W-:-:S04]  /*1e10*/  IMAD R9, R9, R8, RZ ;  /* 0x0000000809097224 */ /* 0x002fc800078e02ff */
[C---:B------:R-:W-:Y:S02]  /*1e20*/  IMAD R14, R9.reuse, UR5, R14 ;  /* 0x00000005090e7c24 */ /* 0x040fe4000f8e020e */
[----:B------:R-:W-:-:S07]  /*1e30*/  IMAD R16, R9, UR5, R42 ;  /* 0x0000000509107c24 */ /* 0x000fce000f8e022a */
.L_x_46:
[----:B-1----:R-:W1:Y:S01]  /*1e40*/  LDC R24, c[0x0][0x3ac] ;  /* 0x0000eb00ff187b82 */ /* 0x002e620000000800 */
[----:B0-----:R-:W-:-:S07]  /*1e50*/  IMAD.IADD R19, R39, 0x1, R15 ;  /* 0x0000000127137824 */ /* 0x001fce00078e020f */
[----:B--2---:R-:W2:Y:S01]  /*1e60*/  LDC.64 R12, c[0x0][0x380] ;  /* 0x0000e000ff0c7b82 */ /* 0x004ea20000000a00 */
[----:B-1----:R-:W-:-:S04]  /*1e70*/  IMAD R21, R19, R24, R14 ;  /* 0x0000001813157224 */ /* 0x002fc800078e020e */
[----:B--2---:R-:W-:-:S05]  /*1e80*/  IMAD.WIDE R20, R21, 0x4, R12 ;  /* 0x0000000415147825 */ /* 0x004fca00078e020c */
[----:B------:R-:W2:Y:S01]  /*1e90*/  LDG.E.128 R8, desc[UR10][R20.64] ;  /* 0x0000000a14087981 */ /* 0x000ea2000c1e1d00 */
[----:B------:R-:W-:Y:S01]  /*1ea0*/  MOV R17, 0x400 ;  /* 0x0000040000117802 */ /* 0x000fe20000000f00 */
[----:B------:R-:W-:Y:S01]  /*1eb0*/  IMAD.IADD R15, R38, 0x1, R15 ;  /* 0x00000001260f7824 */ /* 0x000fe200078e020f */
[----:B------:R-:W-:Y:S01]  /*1ec0*/  BSSY.RECONVERGENT B1, `(.L_x_36) ;  /* 0x0000082000017945 */ /* 0x000fe20003800200 */
[----:B------:R-:W1:Y:S02]  /*1ed0*/  S2R R18, SR_CgaCtaId ;  /* 0x0000000000127919 */ /* 0x000e640000008800 */
[----:B------:R-:W-:Y:S01]  /*1ee0*/  VIADD R17, R17, 0x90 ;  /* 0x0000009011117836 */ /* 0x000fe20000000000 */
[----:B------:R-:W-:-:S04]  /*1ef0*/  ISETP.GE.AND P4, PT, R15, R40, PT ;  /* 0x000000280f00720c */ /* 0x000fc80003f86270 */
[----:B-1----:R-:W-:-:S05]  /*1f00*/  LEA R18, R18, R17, 0x18 ;  /* 0x0000001112127211 */ /* 0x002fca00078ec0ff */
[----:B------:R-:W-:-:S05]  /*1f10*/  IMAD R18, R19, 0x48, R18 ;  /* 0x0000004813127824 */ /* 0x000fca00078e0212 */
[----:B------:R-:W-:-:S05]  /*1f20*/  LEA R23, R37, R18, 0x4 ;  /* 0x0000001225177211 */ /* 0x000fca00078e20ff */
[----:B--2---:R1:W-:Y:S04]  /*1f30*/  STS.64 [R23], R8 ;  /* 0x0000000817007388 */ /* 0x0043e80000000a00 */
[----:B------:R1:W-:Y:S01]  /*1f40*/  STS.64 [R23+0x8], R10 ;  /* 0x0000080a17007388 */ /* 0x0003e20000000a00 */
[----:B------:R-:W-:Y:S05]  /*1f50*/  @!P2 BRA `(.L_x_37) ;  /* 0x0000000400e0a947 */ /* 0x000fea0003800000 */
[----:B------:R-:W-:Y:S01]  /*1f60*/  UISETP.NE.AND UP0, UPT, UR12, URZ, UPT ;  /* 0x000000ff0c00728c */ /* 0x000fe2000bf05270 */
[----:B------:R-:W-:Y:S01]  /*1f70*/  ISETP.GE.U32.AND P0, PT, R2, 0x3, PT ;  /* 0x000000030200780c */ /* 0x000fe20003f06070 */
[----:B------:R-:W-:-:S07]  /*1f80*/  IMAD.MOV.U32 R17, RZ, RZ, R5 ;  /* 0x000000ffff117224 */ /* 0x000fce00078e0005 */
[----:B------:R-:W-:Y:S05]  /*1f90*/  BRA.U !UP0, `(.L_x_38) ;  /* 0x0000000108307547 */ /* 0x000fea000b800000 */
[----:B-1----:R-:W2:Y:S01]  /*1fa0*/  LDG.E.128 R8, desc[UR10][R20.64+0x10] ;  /* 0x0000100a14087981 */ /* 0x002ea2000c1e1d00 */
[----:B------:R-:W-:-:S03]  /*1fb0*/  VIADD R17, R6, 0xfffffffd ;  /* 0xfffffffd06117836 */ /* 0x000fc60000000000 */
[----:B--2---:R2:W-:Y:S01]  /*1fc0*/  STS [R23+0x10], R8 ;  /* 0x0000100817007388 */ /* 0x0045e20000000800 */
[----:B------:R-:W-:-:S04]  /*1fd0*/  MOV R11, UR12 ;  /* 0x0000000c000b7c02 */ /* 0x000fc80008000f00 */
[----:B------:R-:W-:-:S13]  /*1fe0*/  ISETP.NE.AND P5, PT, R11, 0x1, PT ;  /* 0x000000010b00780c */ /* 0x000fda0003fa5270 */
[----:B--2---:R-:W-:Y:S05]  /*1ff0*/  @!P5 BRA `(.L_x_38) ;  /* 0x000000000018d947 */ /* 0x004fea0003800000 */
[----:B------:R-:W-:Y:S01]  /*2000*/  IMAD.U32 R8, RZ, RZ, UR12 ;  /* 0x0000000cff087e24 */ /* 0x000fe2000f8e00ff */
[----:B------:R2:W-:Y:S01]  /*2010*/  STS [R23+0x14], R9 ;  /* 0x0000140917007388 */ /* 0x0005e20000000800 */
[----:B------:R-:W-:-:S03]  /*2020*/  IADD3 R17, PT, PT, R6, -0x2, RZ ;  /* 0xfffffffe06117810 */ /* 0x000fc60007ffe0ff */
[----:B------:R-:W-:-:S13]  /*2030*/  ISETP.NE.AND P5, PT, R8, 0x2, PT ;  /* 0x000000020800780c */ /* 0x000fda0003fa5270 */
[----:B------:R2:W-:Y:S01]  /*2040*/  @P5 STS [R23+0x18], R10 ;  /* 0x0000180a17005388 */ /* 0x0005e20000000800 */
[----:B------:R-:W-:-:S07]  /*2050*/  @P5 VIADD R17, R6, 0xffffffff ;  /* 0xffffffff06115836 */ /* 0x000fce0000000000 */
.L_x_38:
[----:B------:R-:W-:Y:S05]  /*2060*/  @!P0 BRA `(.L_x_37) ;  /* 0x00000004009c8947 */ /* 0x000fea0003800000 */
[----:B------:R-:W-:Y:S01]  /*2070*/  ISETP.GE.AND P0, PT, R17, UR6, PT ;  /* 0x0000000611007c0c */ /* 0x000fe2000bf06270 */
[----:B------:R-:W-:Y:S01]  /*2080*/  BSSY.RELIABLE B0, `(.L_x_39) ;  /* 0x0000057000007945 */ /* 0x000fe20003800100 */
[----:B------:R-:W-:-:S11]  /*2090*/  IMAD R24, R19, R24, R16 ;  /* 0x0000001813187224 */ /* 0x000fd600078e0210 */
[----:B------:R-:W-:Y:S05]  /*20a0*/  @P0 BRA `(.L_x_40) ;  /* 0x0000000400500947 */ /* 0x000fea0003800000 */
[----:B-1----:R-:W-:Y:S01]  /*20b0*/  IADD3 R8, PT, PT, -R17, UR6, RZ ;  /* 0x0000000611087c10 */ /* 0x002fe2000fffe1ff */
[----:B------:R-:W-:Y:S01]  /*20c0*/  BSSY.RECONVERGENT B3, `(.L_x_41) ;  /* 0x0000033000037945 */ /* 0x000fe20003800200 */
[----:B------:R-:W-:Y:S02]  /*20d0*/  PLOP3.LUT P0, PT, PT, PT, PT, 0x80, 0x8 ;  /* 0x000000000008781c */ /* 0x000fe40003f0f070 */
[----:B------:R-:W-:-:S13]  /*20e0*/  ISETP.GT.AND P5, PT, R8, 0xc, PT ;  /* 0x0000000c0800780c */ /* 0x000fda0003fa4270 */
[----:B------:R-:W-:Y:S05]  /*20f0*/  @!P5 BRA `(.L_x_42) ;  /* 0x0000000000bcd947 */ /* 0x000fea0003800000 */
[----:B------:R-:W-:Y:S01]  /*2100*/  IMAD.U32 R32, RZ, RZ, UR6 ;  /* 0x00000006ff207e24 */ /* 0x000fe2000f8e00ff */
[----:B------:R-:W-:-:S04]  /*2110*/  PLOP3.LUT P0, PT, PT, PT, PT, 0x8, 0x80 ;  /* 0x000000000080781c */ /* 0x000fc80003f0e170 */
[----:B------:R-:W-:-:S09]  /*2120*/  IADD3 R32, PT, PT, R32, -0xc, RZ ;  /* 0xfffffff420207810 */ /* 0x000fd20007ffe0ff */
.L_x_43:
[C-C-:B-1----:R-:W-:Y:S01]  /*2130*/  IMAD.IADD R21, R24.reuse, 0x1, R17.reuse ;  /* 0x0000000118157824 */ /* 0x142fe200078e0211 */
        /* <DEDUP_REMOVED lines=9> */
[----:B0-----:R-:W4:Y:S04]  /*21d0*/  LDG.E R27, desc[UR10][R20.64+0x8] ;  /* 0x0000080a141b7981 */ /* 0x001f28000c1e1900 */
        /* <DEDUP_REMOVED lines=33> */
.L_x_42:
[----:B------:R-:W-:Y:S05]  /*23f0*/  BSYNC.RECONVERGENT B3 ;  /* 0x0000000000037941 */ /* 0x000fea0003800200 */
.L_x_41:
[----:B------:R-:W-:Y:S01]  /*2400*/  IADD3 R8, PT, PT, -R17, UR6, RZ ;  /* 0x0000000611087c10 */ /* 0x000fe2000fffe1ff */
[----:B------:R-:W-:Y:S03]  /*2410*/  BSSY.RECONVERGENT B3, `(.L_x_44) ;  /* 0x000001a000037945 */ /* 0x000fe60003800200 */
[----:B------:R-:W-:-:S13]  /*2420*/  ISETP.GT.AND P5, PT, R8, 0x4, PT ;  /* 0x000000040800780c */ /* 0x000fda0003fa4270 */
[----:B------:R-:W-:Y:S05]  /*2430*/  @!P5 BRA `(.L_x_45) ;  /* 0x00000000005cd947 */ /* 0x000fea0003800000 */
[----:B--2---:R-:W-:Y:S01]  /*2440*/  IADD3 R9, PT, PT, R24, 0x4, R17 ;  /* 0x0000000418097810 */ /* 0x004fe20007ffe011 */
[----:B------:R-:W-:-:S04]  /*2450*/  IMAD.IADD R11, R17, 0x1, R24 ;  /* 0x00000001110b7824 */ /* 0x000fc800078e0218 */
[----:B------:R-:W-:-:S04]  /*2460*/  IMAD.WIDE R10, R11, 0x4, R12 ;  /* 0x000000040b0a7825 */ /* 0x000fc800078e020c */
[----:B------:R-:W-:Y:S01]  /*2470*/  IMAD.WIDE R8, R9, 0x4, R12 ;  /* 0x0000000409087825 */ /* 0x000fe200078e020c */
[----:B-1----:R-:W2:Y:S04]  /*2480*/  LDG.E R19, desc[UR10][R10.64] ;  /* 0x0000000a0a137981 */ /* 0x002ea8000c1e1900 */
[----:B------:R-:W3:Y:S04]  /*2490*/  LDG.E R21, desc[UR10][R10.64+0x4] ;  /* 0x0000040a0a157981 */ /* 0x000ee8000c1e1900 */
[----:B------:R-:W4:Y:S04]  /*24a0*/  LDG.E R23, desc[UR10][R10.64+0x8] ;  /* 0x0000080a0a177981 */ /* 0x000f28000c1e1900 */
[----:B------:R-:W5:Y:S04]  /*24b0*/  LDG.E R25, desc[UR10][R10.64+0xc] ;  /* 0x00000c0a0a197981 */ /* 0x000f68000c1e1900 */
[----:B0-----:R-:W5:Y:S04]  /*24c0*/  LDG.E R27, desc[UR10][R8.64] ;  /* 0x0000000a081b7981 */ /* 0x001f68000c1e1900 */
        /* <DEDUP_REMOVED lines=14> */
.L_x_45:
[----:B------:R-:W-:Y:S05]  /*25b0*/  BSYNC.RECONVERGENT B3 ;  /* 0x0000000000037941 */ /* 0x000fea0003800200 */
.L_x_44:
[----:B------:R-:W-:-:S13]  /*25c0*/  ISETP.NE.OR P0, PT, R17, UR6, P0 ;  /* 0x0000000611007c0c */ /* 0x000fda0008705670 */
[----:B------:R-:W-:Y:S05]  /*25d0*/  @!P0 BREAK.RELIABLE B0 ;  /* 0x0000000000008942 */ /* 0x000fea0003800100 */
[----:B------:R-:W-:Y:S05]  /*25e0*/  @!P0 BRA `(.L_x_37) ;  /* 0x00000000003c8947 */ /* 0x000fea0003800000 */
.L_x_40:
[----:B------:R-:W-:Y:S05]  /*25f0*/  BSYNC.RELIABLE B0 ;  /* 0x0000000000007941 */ /* 0x000fea0003800100 */
.L_x_39:
[----:B-12---:R-:W-:-:S04]  /*2600*/  IMAD.IADD R9, R24, 0x1, R17 ;  /* 0x0000000118097824 */ /* 0x006fc800078e0211 */
[----:B------:R-:W-:-:S05]  /*2610*/  IMAD.WIDE R8, R9, 0x4, R12 ;  /* 0x0000000409087825 */ /* 0x000fca00078e020c */
[----:B0-----:R-:W2:Y:S04]  /*2620*/  LDG.E R10, desc[UR10][R8.64] ;  /* 0x0000000a080a7981 */ /* 0x001ea8000c1e1900 */
[----:B------:R-:W3:Y:S04]  /*2630*/  LDG.E R11, desc[UR10][R8.64+0x4] ;  /* 0x0000040a080b7981 */ /* 0x000ee8000c1e1900 */
[----:B0-----:R-:W4:Y:S04]  /*2640*/  LDG.E R19, desc[UR10][R8.64+0x8] ;  /* 0x0000080a08137981 */ /* 0x001f28000c1e1900 */
        /* <DEDUP_REMOVED lines=9> */
.L_x_37:
[----:B------:R-:W-:Y:S05]  /*26e0*/  BSYNC.RECONVERGENT B1 ;  /* 0x0000000000017941 */ /* 0x000fea0003800200 */
.L_x_36:
[----:B------:R-:W-:Y:S05]  /*26f0*/  @!P4 BRA `(.L_x_46) ;  /* 0xfffffff400d0c947 */ /* 0x000fea000383ffff */
.L_x_35:
[----:B------:R-:W-:Y:S05]  /*2700*/  BSYNC.RECONVERGENT B2 ;  /* 0x0000000000027941 */ /* 0x000fea0003800200 */
.L_x_34:
[----:B------:R-:W-:Y:S05]  /*2710*/  WARPSYNC.ALL ;  /* 0x0000000000007948 */ /* 0x000fea0003800000 */
[----:B------:R-:W-:Y:S04]  /*2720*/  BSSY.RECONVERGENT B0, `(.L_x_33) ;  /* 0x000001e000007945 */ /* 0x000fe80003800200 */
[----:B------:R-:W-:Y:S05]  /*2730*/  @P1 BRA `(.L_x_47) ;  /* 0x0000000000701947 */ /* 0x000fea0003800000 */
[----:B------:R-:W3:Y:S01]  /*2740*/  LDCU UR9, c[0x0][0x3a4] ;  /* 0x00007480ff0977ac */ /* 0x000ee20008000800 */
[----:B------:R-:W4:Y:S01]  /*2750*/  S2R R22, SR_TID.Y ;  /* 0x0000000000167919 */ /* 0x000f220000002200 */
[----:B-12---:R-:W1:Y:S01]  /*2760*/  LDC.64 R8, c[0x0][0x390] ;  /* 0x0000e400ff087b82 */ /* 0x006e620000000a00 */
[----:B---3--:R-:W-:-:S04]  /*2770*/  UIMAD UR9, UR4, UR9, UR5 ;  /* 0x00000009040972a4 */ /* 0x008fc8000f8e0205 */
[----:B------:R-:W-:-:S06]  /*2780*/  UIMAD UR9, UR8, UR9, URZ ;  /* 0x00000009080972a4 */ /* 0x000fcc000f8e02ff */
[----:B0-----:R-:W-:-:S04]  /*2790*/  IMAD.U32 R11, RZ, RZ, UR9 ;  /* 0x00000009ff0b7e24 */ /* 0x001fc8000f8e00ff */
[----:B----4-:R-:W-:-:S04]  /*27a0*/  IMAD R11, R22, 0x5, R11 ;  /* 0x00000005160b7824 */ /* 0x010fc800078e020b */
[C---:B------:R-:W-:Y:S01]  /*27b0*/  VIADD R19, R11.reuse, 0x4 ;  /* 0x000000040b137836 */ /* 0x040fe20000000000 */
[C---:B------:R-:W-:Y:S01]  /*27c0*/  IADD3 R15, PT, PT, R11.reuse, 0x2, RZ ;  /* 0x000000020b0f7810 */ /* 0x040fe20007ffe0ff */
[C---:B------:R-:W-:Y:S02]  /*27d0*/  VIADD R13, R11.reuse, 0x1 ;  /* 0x000000010b0d7836 */ /* 0x040fe40000000000 */
[----:B------:R-:W-:Y:S02]  /*27e0*/  VIADD R17, R11, 0x3 ;  /* 0x000000030b117836 */ /* 0x000fe40000000000 */
[----:B-1----:R-:W-:-:S04]  /*27f0*/  IMAD.WIDE.U32 R18, R19, 0x4, R8 ;  /* 0x0000000413127825 */ /* 0x002fc800078e0008 */
[--C-:B------:R-:W-:Y:S02]  /*2800*/  IMAD.WIDE.U32 R10, R11, 0x4, R8.reuse ;  /* 0x000000040b0a7825 */ /* 0x100fe400078e0008 */
[----:B------:R-:W2:Y:S02]  /*2810*/  LDG.E R18, desc[UR10][R18.64] ;  /* 0x0000000a12127981 */ /* 0x000ea4000c1e1900 */
[----:B------:R-:W-:-:S04]  /*2820*/  IMAD.WIDE.U32 R12, R13, 0x4, R8 ;  /* 0x000000040d0c7825 */ /* 0x000fc800078e0008 */
[----:B------:R-:W-:-:S04]  /*2830*/  IMAD.WIDE.U32 R14, R15, 0x4, R8 ;  /* 0x000000040f0e7825 */ /* 0x000fc800078e0008 */
[----:B------:R-:W-:Y:S01]  /*2840*/  IMAD.WIDE.U32 R16, R17, 0x4, R8 ;  /* 0x0000000411107825 */ /* 0x000fe200078e0008 */
[----:B------:R-:W3:Y:S04]  /*2850*/  LDG.E R20, desc[UR10][R14.64] ;  /* 0x0000000a0e147981 */ /* 0x000ee8000c1e1900 */
[----:B------:R-:W4:Y:S04]  /*2860*/  LDG.E R8, desc[UR10][R10.64] ;  /* 0x0000000a0a087981 */ /* 0x000f28000c1e1900 */
[----:B------:R-:W4:Y:S04]  /*2870*/  LDG.E R9, desc[UR10][R12.64] ;  /* 0x0000000a0c097981 */ /* 0x000f28000c1e1900 */
[----:B------:R-:W3:Y:S01]  /*2880*/  LDG.E R21, desc[UR10][R16.64] ;  /* 0x0000000a10157981 */ /* 0x000ee2000c1e1900 */
[----:B------:R-:W0:Y:S01]  /*2890*/  S2R R24, SR_CgaCtaId ;  /* 0x0000000000187919 */ /* 0x000e220000008800 */
[----:B------:R-:W-:-:S04]  /*28a0*/  MOV R23, 0x400 ;  /* 0x0000040000177802 */ /* 0x000fc80000000f00 */
[----:B0-----:R-:W-:-:S05]  /*28b0*/  LEA R23, R24, R23, 0x18 ;  /* 0x0000001718177211 */ /* 0x001fca00078ec0ff */
[----:B------:R-:W-:-:S05]  /*28c0*/  IMAD R23, R22, 0x18, R23 ;  /* 0x0000001816177824 */ /* 0x000fca00078e0217 */
[----:B--2---:R0:W-:Y:S04]  /*28d0*/  STS [R23+0x10], R18 ;  /* 0x0000101217007388 */ /* 0x0041e80000000800 */
[----:B----4-:R0:W-:Y:S04]  /*28e0*/  STS.64 [R23], R8 ;  /* 0x0000000817007388 */ /* 0x0101e80000000a00 */
[----:B---3--:R0:W-:Y:S02]  /*28f0*/  STS.64 [R23+0x8], R20 ;  /* 0x0000081417007388 */ /* 0x0081e40000000a00 */
.L_x_47:
[----:B------:R-:W-:Y:S05]  /*2900*/  BSYNC.RECONVERGENT B0 ;  /* 0x0000000000007941 */ /* 0x000fea0003800200 */
.L_x_33:
[----:B------:R-:W3:Y:S02]  /*2910*/  LDCU UR9, c[0x0][0x3a4] ;  /* 0x00007480ff0977ac */ /* 0x000ee40008000800 */
[----:B---3--:R-:W-:Y:S01]  /*2920*/  UISETP.NE.AND UP0, UPT, UR5, UR9, UPT ;  /* 0x000000090500728c */ /* 0x008fe2000bf05270 */
[----:B------:R-:W-:Y:S08]  /*2930*/  BAR.SYNC.DEFER_BLOCKING 0x0 ;  /* 0x0000000000007b1d */ /* 0x000ff00000010000 */
[----:B------:R-:W-:Y:S05]  /*2940*/  BRA.U UP0, `(.L_x_48) ;  /* 0xffffffed005c7547 */ /* 0x000fea000b83ffff */
.L_x_29:
[----:B------:R-:W0:Y:S01]  /*2950*/  LDCU UR5, c[0x0][0x3b0] ;  /* 0x00007600ff0577ac */ /* 0x000e220008000800 */
[----:B------:R-:W-:Y:S01]  /*2960*/  BSSY.RECONVERGENT B0, `(.L_x_49) ;  /* 0x0000020000007945 */ /* 0x000fe20003800200 */
[----:B------:R-:W-:Y:S01]  /*2970*/  UIADD3 UR4, UPT, UPT, UR4, 0x1, URZ ;  /* 0x0000000104047890 */ /* 0x000fe2000fffe0ff */
[----:B01----:R-:W-:-:S05]  /*2980*/  MOV R8, UR5 ;  /* 0x0000000500087c02 */ /* 0x003fca0008000f00 */
[----:B------:R-:W-:-:S13]  /*2990*/  ISETP.LE.OR P0, PT, R8, UR4, P1 ;  /* 0x0000000408007c0c */ /* 0x000fda0008f03670 */
[----:B------:R-:W-:Y:S05]  /*29a0*/  @P0 BRA `(.L_x_50) ;  /* 0x00000000006c0947 */ /* 0x000fea0003800000 */
[----:B------:R-:W0:Y:S01]  /*29b0*/  S2R R22, SR_TID.Y ;  /* 0x0000000000167919 */ /* 0x000e220000002200 */
[----:B--2---:R-:W1:Y:S01]  /*29c0*/  LDC.64 R8, c[0x0][0x390] ;  /* 0x0000e400ff087b82 */ /* 0x004e620000000a00 */
[----:B------:R-:W-:-:S04]  /*29d0*/  UIMAD UR5, UR8, UR9, URZ ;  /* 0x00000009080572a4 */ /* 0x000fc8000f8e02ff */
[----:B------:R-:W-:-:S06]  /*29e0*/  UIMAD UR5, UR4, UR5, URZ ;  /* 0x00000005040572a4 */ /* 0x000fcc000f8e02ff */
[----:B------:R-:W-:-:S04]  /*29f0*/  IMAD.U32 R11, RZ, RZ, UR5 ;  /* 0x00000005ff0b7e24 */ /* 0x000fc8000f8e00ff */
[----:B0-----:R-:W-:-:S04]  /*2a00*/  IMAD R11, R22, 0x5, R11 ;  /* 0x00000005160b7824 */ /* 0x001fc800078e020b */
        /* <DEDUP_REMOVED lines=21> */
.L_x_50:
[----:B------:R-:W-:Y:S05]  /*2b60*/  BSYNC.RECONVERGENT B0 ;  /* 0x0000000000007941 */ /* 0x000fea0003800200 */
.L_x_49:
[----:B------:R-:W-:Y:S01]  /*2b70*/  BAR.SYNC.DEFER_BLOCKING 0x0 ;  /* 0x0000000000007b1d */ /* 0x000fe20000010000 */
[----:B------:R-:W-:-:S05]  /*2b80*/  ISETP.GT.AND P0, PT, R41, R36, PT ;  /* 0x000000242900720c */ /* 0x000fca0003f04270 */
[----:B------:R-:W1:Y:S01]  /*2b90*/  LDCU UR9, c[0x0][0x3b8] ;  /* 0x00007700ff0977ac */ /* 0x000e620008000800 */
[----:B------:R-:W-:Y:S07]  /*2ba0*/  BSSY.RECONVERGENT B0, `(.L_x_51) ;  /* 0x00000b9000007945 */ /* 0x000fee0003800200 */
[----:B------:R-:W-:Y:S05]  /*2bb0*/  @!P0 BRA `(.L_x_52) ;  /* 0x0000000800dc8947 */ /* 0x000fea0003800000 */
[----:B0-----:R-:W0:Y:S01]  /*2bc0*/  I2F.U32.RP R8, UR7 ;  /* 0x0000000700087d06 */ /* 0x001e220008209000 */
[----:B--2---:R-:W-:Y:S01]  /*2bd0*/  IMAD R9, RZ, RZ, -UR7 ;  /* 0x80000007ff097e24 */ /* 0x004fe2000f8e02ff */
[----:B------:R-:W2:Y:S01]  /*2be0*/  S2R R11, SR_CTAID.Y ;  /* 0x00000000000b7919 */ /* 0x000ea20000002600 */
[----:B------:R-:W-:Y:S01]  /*2bf0*/  IMAD.MOV.U32 R14, RZ, RZ, RZ ;  /* 0x000000ffff0e7224 */ /* 0x000fe200078e00ff */
[----:B------:R-:W3:Y:S01]  /*2c00*/  LDCU UR5, c[0x0][0x3b4] ;  /* 0x00007680ff0577ac */ /* 0x000ee20008000800 */
[C---:B------:R-:W-:Y:S01]  /*2c10*/  ISETP.GE.U32.AND P5, PT, R3.reuse, 0x3, PT ;  /* 0x000000030300780c */ /* 0x040fe20003fa6070 */
[----:B------:R-:W-:Y:S01]  /*2c20*/  VIADD R18, R3, 0x1 ;  /* 0x0000000103127836 */ /* 0x000fe20000000000 */
[----:B------:R-:W-:Y:S01]  /*2c30*/  BSSY.RECONVERGENT B1, `(.L_x_53) ;  /* 0x000006d000017945 */ /* 0x000fe20003800200 */
[----:B------:R-:W-:-:S03]  /*2c40*/  HFMA2 R20, -RZ, RZ, 0, 0 ;  /* 0x00000000ff147431 */ /* 0x000fc600000001ff */
[----:B------:R-:W-:Y:S01]  /*2c50*/  LOP3.LUT R24, R18, 0x3, RZ, 0xc0, !PT ;  /* 0x0000000312187812 */ /* 0x000fe200078ec0ff */
[----:B0-----:R-:W0:Y:S02]  /*2c60*/  MUFU.RCP R8, R8 ;  /* 0x0000000800087308 */ /* 0x001e240000001000 */
[----:B0-----:R-:W-:-:S06]  /*2c70*/  IADD3 R15, PT, PT, R8, 0xffffffe, RZ ;  /* 0x0ffffffe080f7810 */ /* 0x001fcc0007ffe0ff */
[----:B------:R-:W0:Y:S02]  /*2c80*/  F2I.FTZ.U32.TRUNC.NTZ R15, R15 ;  /* 0x0000000f000f7305 */ /* 0x000e24000021f000 */
[----:B0-----:R-:W-:-:S04]  /*2c90*/  IMAD R9, R9, R15, RZ ;  /* 0x0000000f09097224 */ /* 0x001fc800078e02ff */
[----:B------:R-:W-:Y:S01]  /*2ca0*/  IMAD.HI.U32 R14, R15, R9, R14 ;  /* 0x000000090f0e7227 */ /* 0x000fe200078e000e */
[----:B------:R-:W-:Y:S01]  /*2cb0*/  LOP3.LUT R15, RZ, UR7, RZ, 0x33, !PT ;  /* 0x00000007ff0f7c12 */ /* 0x000fe2000f8e33ff */
[----:B------:R-:W0:Y:S04]  /*2cc0*/  LDC.64 R8, c[0x0][0x398] ;  /* 0x0000e600ff087b82 */ /* 0x000e280000000a00 */
[----:B------:R-:W-:-:S05]  /*2cd0*/  IMAD.HI.U32 R12, R14, R41, RZ ;  /* 0x000000290e0c7227 */ /* 0x000fca00078e00ff */
[----:B------:R-:W-:-:S05]  /*2ce0*/  IADD3 R10, PT, PT, -R12, RZ, RZ ;  /* 0x000000ff0c0a7210 */ /* 0x000fca0007ffe1ff */
[----:B------:R-:W-:-:S05]  /*2cf0*/  IMAD R10, R10, UR7, R41 ;  /* 0x000000070a0a7c24 */ /* 0x000fca000f8e0229 */
[----:B------:R-:W-:Y:S01]  /*2d00*/  ISETP.GE.U32.AND P0, PT, R10, UR7, PT ;  /* 0x000000070a007c0c */ /* 0x000fe2000bf06070 */
[----:B0-----:R-:W-:-:S12]  /*2d10*/  IMAD.WIDE.U32 R8, R43, 0x4, R8 ;  /* 0x000000042b087825 */ /* 0x001fd800078e0008 */
[----:B------:R-:W-:Y:S01]  /*2d20*/  @P0 VIADD R10, R10, -UR7 ;  /* 0x800000070a0a0c36 */ /* 0x000fe20008000000 */
[----:B------:R-:W-:Y:S02]  /*2d30*/  @P0 IADD3 R12, PT, PT, R12, 0x1, RZ ;  /* 0x000000010c0c0810 */ /* 0x000fe40007ffe0ff */
[----:B------:R-:W-:Y:S02]  /*2d40*/  ISETP.NE.U32.AND P0, PT, RZ, UR7, PT ;  /* 0x00000007ff007c0c */ /* 0x000fe4000bf05070 */
[----:B------:R-:W-:Y:S01]  /*2d50*/  ISETP.GE.U32.AND P4, PT, R10, UR7, PT ;  /* 0x000000070a007c0c */ /* 0x000fe2000bf86070 */
[----:B--2---:R-:W-:-:S04]  /*2d60*/  IMAD R10, R11, 0x8, R36 ;  /* 0x000000080b0a7824 */ /* 0x004fc800078e0224 */
[----:B---3--:R-:W-:-:S08]  /*2d70*/  IMAD R17, R43, UR5, R10 ;  /* 0x000000052b117c24 */ /* 0x008fd0000f8e020a */
[----:B------:R-:W-:Y:S01]  /*2d80*/  @P4 VIADD R12, R12, 0x1 ;  /* 0x000000010c0c4836 */ /* 0x000fe20000000000 */
[----:B------:R-:W-:-:S04]  /*2d90*/  ISETP.NE.AND P4, PT, R24, RZ, PT ;  /* 0x000000ff1800720c */ /* 0x000fc80003f85270 */
[----:B------:R-:W-:-:S05]  /*2da0*/  SEL R16, R15, R12, !P0 ;  /* 0x0000000c0f107207 */ /* 0x000fca0004000000 */
[----:B------:R-:W-:Y:S01]  /*2db0*/  IMAD R16, R16, R43, R43 ;  /* 0x0000002b10107224 */ /* 0x000fe200078e022b */
[----:B------:R-:W-:Y:S06]  /*2dc0*/  @!P5 BRA `(.L_x_54) ;  /* 0x00000004004cd947 */ /* 0x000fec0003800000 */
[----:B------:R-:W-:Y:S01]  /*2dd0*/  LOP3.LUT R18, R18, 0xfffffffc, RZ, 0xc0, !PT ;  /* 0xfffffffc12127812 */ /* 0x000fe200078ec0ff */
[----:B------:R-:W-:Y:S02]  /*2de0*/  IMAD.MOV.U32 R20, RZ, RZ, RZ ;  /* 0x000000ffff147224 */ /* 0x000fe400078e00ff */
[----:B------:R-:W-:-:S07]  /*2df0*/  IMAD.MOV.U32 R19, RZ, RZ, RZ ;  /* 0x000000ffff137224 */ /* 0x000fce00078e00ff */
.L_x_55:
[----:B0-----:R-:W-:Y:S01]  /*2e00*/  IMAD.HI.U32 R10, R14, R20, RZ ;  /* 0x000000140e0a7227 */ /* 0x001fe200078e00ff */
[----:B------:R-:W2:Y:S04]  /*2e10*/  LDG.E R23, desc[UR10][R8.64] ;  /* 0x0000000a08177981 */ /* 0x000ea8000c1e1900 */
        /* <DEDUP_REMOVED lines=10> */
[----:B------:R0:W2:Y:S01]  /*2ec0*/  LDL R22, [R12] ;  /* 0x000000000c167983 */ /* 0x0000a20000100800 */
[----:B------:R-:W-:-:S04]  /*2ed0*/  VIADD R25, R20, UR7 ;  /* 0x0000000714197c36 */ /* 0x000fc80008000000 */
[----:B------:R-:W-:-:S05]  /*2ee0*/  IMAD.HI.U32 R26, R14, R25, RZ ;  /* 0x000000190e1a7227 */ /* 0x000fca00078e00ff */
[----:B------:R-:W-:-:S05]  /*2ef0*/  IADD3 R10, PT, PT, -R26, RZ, RZ ;  /* 0x000000ff1a0a7210 */ /* 0x000fca0007ffe1ff */
[----:B------:R-:W-:-:S05]  /*2f00*/  IMAD R10, R10, UR7, R25 ;  /* 0x000000070a0a7c24 */ /* 0x000fca000f8e0219 */
[----:B------:R-:W-:-:S13]  /*2f10*/  ISETP.GE.U32.AND P5, PT, R10, UR7, PT ;  /* 0x000000070a007c0c */ /* 0x000fda000bfa6070 */
[----:B------:R-:W-:-:S05]  /*2f20*/  @P5 VIADD R10, R10, -UR7 ;  /* 0x800000070a0a5c36 */ /* 0x000fca0008000000 */
[----:B------:R-:W-:Y:S02]  /*2f30*/  ISETP.GE.U32.AND P6, PT, R10, UR7, PT ;  /* 0x000000070a007c0c */ /* 0x000fe4000bfc6070 */
[----:B------:R-:W0:Y:S01]  /*2f40*/  LDC.64 R10, c[0x0][0x388] ;  /* 0x0000e200ff0a7b82 */ /* 0x000e220000000a00 */
[----:B------:R-:W-:Y:S02]  /*2f50*/  @P5 VIADD R26, R26, 0x1 ;  /* 0x000000011a1a5836 */ /* 0x000fe40000000000 */
[----:B------:R-:W-:-:S08]  /*2f60*/  IMAD.IADD R21, R17, 0x1, R20 ;  /* 0x0000000111157824 */ /* 0x000fd000078e0214 */
[----:B------:R-:W-:-:S04]  /*2f70*/  @P6 IADD3 R26, PT, PT, R26, 0x1, RZ ;  /* 0x000000011a1a6810 */ /* 0x000fc80007ffe0ff */
[----:B------:R-:W-:Y:S01]  /*2f80*/  SEL R27, R15, R26, !P0 ;  /* 0x0000001a0f1b7207 */ /* 0x000fe20004000000 */
[----:B-1----:R-:W-:-:S03]  /*2f90*/  IMAD R13, R21, UR9, R0 ;  /* 0x00000009150d7c24 */ /* 0x002fc6000f8e0200 */
[----:B------:R-:W-:-:S04]  /*2fa0*/  IADD3 R27, PT, PT, R16, R27, RZ ;  /* 0x0000001b101b7210 */ /* 0x000fc80007ffe0ff */
[----:B------:R-:W-:Y:S01]  /*2fb0*/  LEA R27, R27, UR13, 0x2 ;  /* 0x0000000d1b1b7c11 */ /* 0x000fe2000f8e10ff */
[----:B0-----:R-:W-:-:S05]  /*2fc0*/  IMAD.WIDE R12, R13, 0x4, R10 ;  /* 0x000000040d0c7825 */ /* 0x001fca00078e020a */
[----:B------:R-:W3:Y:S01]  /*2fd0*/  LDL R27, [R27] ;  /* 0x000000001b1b7983 */ /* 0x000ee20000100800 */
[----:B--2---:R-:W-:-:S05]  /*2fe0*/  FADD R23, R22, R23 ;  /* 0x0000001716177221 */ /* 0x004fca0000000000 */
[----:B------:R0:W-:Y:S04]  /*2ff0*/  STG.E desc[UR10][R12.64], R23 ;  /* 0x000000170c007986 */ /* 0x0001e8000c10190a */
[----:B------:R-:W3:Y:S01]  /*3000*/  LDG.E R20, desc[UR10][R8.64] ;  /* 0x0000000a08147981 */ /* 0x000ee2000c1e1900 */
[----:B------:R-:W-:-:S04]  /*3010*/  VIADD R25, R25, UR7 ;  /* 0x0000000719197c36 */ /* 0x000fc80008000000 */
[----:B------:R-:W-:-:S05]  /*3020*/  IMAD.HI.U32 R22, R14, R25, RZ ;  /* 0x000000190e167227 */ /* 0x000fca00078e00ff */
[----:B------:R-:W-:-:S05]  /*3030*/  IADD3 R26, PT, PT, -R22, RZ, RZ ;  /* 0x000000ff161a7210 */ /* 0x000fca0007ffe1ff */
[----:B------:R-:W-:-:S05]  /*3040*/  IMAD R26, R26, UR7, R25 ;  /* 0x000000071a1a7c24 */ /* 0x000fca000f8e0219 */
[----:B------:R-:W-:-:S13]  /*3050*/  ISETP.GE.U32.AND P5, PT, R26, UR7, PT ;  /* 0x000000071a007c0c */ /* 0x000fda000bfa6070 */
[----:B------:R-:W-:-:S05]  /*3060*/  @P5 VIADD R26, R26, -UR7 ;  /* 0x800000071a1a5c36 */ /* 0x000fca0008000000 */
[----:B------:R-:W-:Y:S02]  /*3070*/  ISETP.GE.U32.AND P6, PT, R26, UR7, PT ;  /* 0x000000071a007c0c */ /* 0x000fe4000bfc6070 */
[----:B------:R-:W-:Y:S02]  /*3080*/  @P5 IADD3 R22, PT, PT, R22, 0x1, RZ ;  /* 0x0000000116165810 */ /* 0x000fe40007ffe0ff */
[----:B------:R-:W-:-:S09]  /*3090*/  IADD3 R21, PT, PT, R21, UR7, RZ ;  /* 0x0000000715157c10 */ /* 0x000fd2000fffe0ff */
[----:B------:R-:W-:-:S05]  /*30a0*/  @P6 VIADD R22, R22, 0x1 ;  /* 0x0000000116166836 */ /* 0x000fca0000000000 */
[----:B0-----:R-:W-:Y:S01]  /*30b0*/  SEL R23, R15, R22, !P0 ;  /* 0x000000160f177207 */ /* 0x001fe20004000000 */
[----:B------:R-:W-:-:S04]  /*30c0*/  IMAD R13, R21, UR9, R0 ;  /* 0x00000009150d7c24 */ /* 0x000fc8000f8e0200 */
[----:B------:R-:W-:Y:S02]  /*30d0*/  IMAD.IADD R23, R16, 0x1, R23 ;  /* 0x0000000110177824 */ /* 0x000fe400078e0217 */
[----:B------:R-:W-:-:S03]  /*30e0*/  IMAD.WIDE R12, R13, 0x4, R10 ;  /* 0x000000040d0c7825 */ /* 0x000fc600078e020a */
[----:B------:R-:W-:-:S06]  /*30f0*/  LEA R23, R23, UR13, 0x2 ;  /* 0x0000000d17177c11 */ /* 0x000fcc000f8e10ff */
[----:B------:R-:W2:Y:S01]  /*3100*/  LDL R23, [R23] ;  /* 0x0000000017177983 */ /* 0x000ea20000100800 */
[----:B---3--:R-:W-:-:S05]  /*3110*/  FADD R27, R27, R20 ;  /* 0x000000141b1b7221 */ /* 0x008fca0000000000 */
[----:B------:R0:W-:Y:S04]  /*3120*/  STG.E desc[UR10][R12.64], R27 ;  /* 0x0000001b0c007986 */ /* 0x0001e8000c10190a */
[----:B------:R-:W2:Y:S01]  /*3130*/  LDG.E R20, desc[UR10][R8.64] ;  /* 0x0000000a08147981 */ /* 0x000ea2000c1e1900 */
[----:B------:R-:W-:-:S05]  /*3140*/  IADD3 R25, PT, PT, R25, UR7, RZ ;  /* 0x0000000719197c10 */ /* 0x000fca000fffe0ff */
[----:B------:R-:W-:-:S04]  /*3150*/  IMAD.HI.U32 R22, R14, R25, RZ ;  /* 0x000000190e167227 */ /* 0x000fc800078e00ff */
[----:B------:R-:W-:-:S04]  /*3160*/  IMAD.MOV R26, RZ, RZ, -R22 ;  /* 0x000000ffff1a7224 */ /* 0x000fc800078e0a16 */
[----:B------:R-:W-:-:S05]  /*3170*/  IMAD R26, R26, UR7, R25 ;  /* 0x000000071a1a7c24 */ /* 0x000fca000f8e0219 */
[----:B------:R-:W-:-:S13]  /*3180*/  ISETP.GE.U32.AND P5, PT, R26, UR7, PT ;  /* 0x000000071a007c0c */ /* 0x000fda000bfa6070 */
[----:B------:R-:W-:-:S04]  /*3190*/  @P5 IADD3 R26, PT, PT, R26, -UR7, RZ ;  /* 0x800000071a1a5c10 */ /* 0x000fc8000fffe0ff */
[----:B------:R-:W-:Y:S01]  /*31a0*/  ISETP.GE.U32.AND P6, PT, R26, UR7, PT ;  /* 0x000000071a007c0c */ /* 0x000fe2000bfc6070 */
[----:B------:R-:W-:Y:S02]  /*31b0*/  @P5 VIADD R22, R22, 0x1 ;  /* 0x0000000116165836 */ /* 0x000fe40000000000 */
[----:B------:R-:W-:-:S10]  /*31c0*/  VIADD R21, R21, UR7 ;  /* 0x0000000715157c36 */ /* 0x000fd40008000000 */
[----:B------:R-:W-:-:S04]  /*31d0*/  @P6 IADD3 R22, PT, PT, R22, 0x1, RZ ;  /* 0x0000000116166810 */ /* 0x000fc80007ffe0ff */
[----:B0-----:R-:W-:Y:S01]  /*31e0*/  SEL R27, R15, R22, !P0 ;  /* 0x000000160f1b7207 */ /* 0x001fe20004000000 */
[----:B------:R-:W-:-:S03]  /*31f0*/  IMAD R13, R21, UR9, R0 ;  /* 0x00000009150d7c24 */ /* 0x000fc6000f8e0200 */
[----:B------:R-:W-:Y:S01]  /*3200*/  IADD3 R27, PT, PT, R16, R27, RZ ;  /* 0x0000001b101b7210 */ /* 0x000fe20007ffe0ff */
[----:B------:R-:W-:-:S03]  /*3210*/  IMAD.WIDE R12, R13, 0x4, R10 ;  /* 0x000000040d0c7825 */ /* 0x000fc600078e020a */
[----:B------:R-:W-:-:S06]  /*3220*/  LEA R27, R27, UR13, 0x2 ;  /* 0x0000000d1b1b7c11 */ /* 0x000fcc000f8e10ff */
[----:B------:R-:W3:Y:S01]  /*3230*/  LDL R27, [R27] ;  /* 0x000000001b1b7983 */ /* 0x000ee20000100800 */
[----:B--2---:R-:W-:-:S05]  /*3240*/  FADD R23, R23, R20 ;  /* 0x0000001417177221 */ /* 0x004fca0000000000 */
[----:B------:R0:W-:Y:S04]  /*3250*/  STG.E desc[UR10][R12.64], R23 ;  /* 0x000000170c007986 */ /* 0x0001e8000c10190a */
[----:B------:R-:W3:Y:S01]  /*3260*/  LDG.E R20, desc[UR10][R8.64] ;  /* 0x0000000a08147981 */ /* 0x000ee2000c1e1900 */
[----:B------:R-:W-:-:S04]  /*3270*/  VIADD R21, R21, UR7 ;  /* 0x0000000715157c36 */ /* 0x000fc80008000000 */
[----:B------:R-:W-:-:S04]  /*3280*/  IMAD R21, R21, UR9, R0 ;  /* 0x0000000915157c24 */ /* 0x000fc8000f8e0200 */
[----:B------:R-:W-:Y:S01]  /*3290*/  IMAD.WIDE R10, R21, 0x4, R10 ;  /* 0x00000004150a7825 */ /* 0x000fe200078e020a */
[----:B------:R-:W-:-:S04]  /*32a0*/  IADD3 R19, PT, PT, R19, 0x4, RZ ;  /* 0x0000000413137810 */ /* 0x000fc80007ffe0ff */
[----:B------:R-:W-:Y:S01]  /*32b0*/  ISETP.NE.AND P5, PT, R19, R18, PT ;  /* 0x000000121300720c */ /* 0x000fe20003fa5270 */
[----:B---3--:R-:W-:-:S05]  /*32c0*/  FADD R21, R27, R20 ;  /* 0x000000141b157221 */ /* 0x008fca0000000000 */
[----:B------:R0:W-:Y:S01]  /*32d0*/  STG.E desc[UR10][R10.64], R21 ;  /* 0x000000150a007986 */ /* 0x0001e2000c10190a */
[----:B------:R-:W-:-:S06]  /*32e0*/  VIADD R20, R25, UR7 ;  /* 0x0000000719147c36 */ /* 0x000fcc0008000000 */
[----:B------:R-:W-:Y:S05]  /*32f0*/  @P5 BRA `(.L_x_55) ;  /* 0xfffffff800c05947 */ /* 0x000fea000383ffff */
.L_x_54:
[----:B-1----:R-:W-:Y:S05]  /*3300*/  BSYNC.RECONVERGENT B1 ;  /* 0x0000000000017941 */ /* 0x002fea0003800200 */
.L_x_53:
[----:B------:R-:W-:Y:S05]  /*3310*/  @!P4 BRA `(.L_x_52) ;  /* 0x000000040004c947 */ /* 0x000fea0003800000 */
[----:B0-----:R-:W-:Y:S01]  /*3320*/  IMAD.HI.U32 R10, R14, R20, RZ ;  /* 0x000000140e0a7227 */ /* 0x001fe200078e00ff */
[----:B------:R-:W2:Y:S01]  /*3330*/  LDG.E R21, desc[UR10][R8.64] ;  /* 0x0000000a08157981 */ /* 0x000ea2000c1e1900 */
[----:B------:R-:W0:Y:S03]  /*3340*/  LDC R13, c[0x0][0x3b8] ;  /* 0x0000ee00ff0d7b82 */ /* 0x000e260000000800 */
[----:B------:R-:W-:-:S05]  /*3350*/  IADD3 R11, PT, PT, -R10, RZ, RZ ;  /* 0x000000ff0a0b7210 */ /* 0x000fca0007ffe1ff */
[----:B------:R-:W-:-:S05]  /*3360*/  IMAD R11, R11, UR7, R20 ;  /* 0x000000070b0b7c24 */ /* 0x000fca000f8e0214 */
[----:B------:R-:W-:-:S13]  /*3370*/  ISETP.GE.U32.AND P4, PT, R11, UR7, PT ;  /* 0x000000070b007c0c */ /* 0x000fda000bf86070 */
[----:B------:R-:W-:Y:S01]  /*3380*/  @P4 VIADD R11, R11, -UR7 ;  /* 0x800000070b0b4c36 */ /* 0x000fe20008000000 */
[----:B------:R-:W-:-:S04]  /*3390*/  @P4 IADD3 R10, PT, PT, R10, 0x1, RZ ;  /* 0x000000010a0a4810 */ /* 0x000fc80007ffe0ff */
[----:B------:R-:W-:-:S13]  /*33a0*/  ISETP.GE.U32.AND P5, PT, R11, UR7, PT ;  /* 0x000000070b007c0c */ /* 0x000fda000bfa6070 */
[----:B------:R-:W-:-:S05]  /*33b0*/  @P5 VIADD R10, R10, 0x1 ;  /* 0x000000010a0a5836 */ /* 0x000fca0000000000 */
[----:B------:R-:W-:-:S04]  /*33c0*/  SEL R11, R15, R10, !P0 ;  /* 0x0000000a0f0b7207 */ /* 0x000fc80004000000 */
[----:B------:R-:W-:-:S04]  /*33d0*/  IADD3 R11, PT, PT, R16, R11, RZ ;  /* 0x0000000b100b7210 */ /* 0x000fc80007ffe0ff */
[----:B------:R-:W-:Y:S02]  /*33e0*/  LEA R12, R11, UR13, 0x2 ;  /* 0x0000000d0b0c7c11 */ /* 0x000fe4000f8e10ff */
[----:B------:R-:W1:Y:S04]  /*33f0*/  LDC.64 R10, c[0x0][0x388] ;  /* 0x0000e200ff0a7b82 */ /* 0x000e680000000a00 */
[----:B------:R-:W2:Y:S01]  /*3400*/  LDL R12, [R12] ;  /* 0x000000000c0c7983 */ /* 0x000ea20000100800 */
[----:B------:R-:W-:-:S04]  /*3410*/  IMAD.IADD R22, R17, 0x1, R20 ;  /* 0x0000000111167824 */ /* 0x000fc800078e0214 */
[----:B0-----:R-:W-:Y:S01]  /*3420*/  IMAD R19, R22, R13, R0 ;  /* 0x0000000d16137224 */ /* 0x001fe200078e0200 */
[----:B------:R-:W-:-:S03]  /*3430*/  ISETP.NE.AND P4, PT, R24, 0x1, PT ;  /* 0x000000011800780c */ /* 0x000fc60003f85270 */
[----:B-1----:R-:W-:-:S04]  /*3440*/  IMAD.WIDE R18, R19, 0x4, R10 ;  /* 0x0000000413127825 */ /* 0x002fc800078e020a */
[----:B--2---:R-:W-:-:S05]  /*3450*/  FADD R21, R12, R21 ;  /* 0x000000150c157221 */ /* 0x004fca0000000000 */
[----:B------:R3:W-:Y:S01]  /*3460*/  STG.E desc[UR10][R18.64], R21 ;  /* 0x0000001512007986 */ /* 0x0007e2000c10190a */
[----:B------:R-:W-:Y:S05]  /*3470*/  @!P4 BRA `(.L_x_52) ;  /* 0x0000000000acc947 */ /* 0x000fea0003800000 */
[----:B---3--:R-:W-:-:S05]  /*3480*/  IADD3 R19, PT, PT, R20, UR7, RZ ;  /* 0x0000000714137c10 */ /* 0x008fca000fffe0ff */
[----:B------:R-:W-:-:S04]  /*3490*/  IMAD.HI.U32 R12, R14, R19, RZ ;  /* 0x000000130e0c7227 */ /* 0x000fc800078e00ff */
[----:B------:R-:W-:-:S04]  /*34a0*/  IMAD.MOV R17, RZ, RZ, -R12 ;  /* 0x000000ffff117224 */ /* 0x000fc800078e0a0c */
[----:B------:R-:W-:-:S05]  /*34b0*/  IMAD R17, R17, UR7, R19 ;  /* 0x0000000711117c24 */ /* 0x000fca000f8e0213 */
[----:B------:R-:W-:-:S13]  /*34c0*/  ISETP.GE.U32.AND P4, PT, R17, UR7, PT ;  /* 0x0000000711007c0c */ /* 0x000fda000bf86070 */
[----:B------:R-:W-:Y:S01]  /*34d0*/  @P4 IADD3 R17, PT, PT, R17, -UR7, RZ ;  /* 0x8000000711114c10 */ /* 0x000fe2000fffe0ff */
[----:B------:R-:W-:-:S03]  /*34e0*/  @P4 VIADD R12, R12, 0x1 ;  /* 0x000000010c0c4836 */ /* 0x000fc60000000000 */
[----:B------:R-:W-:-:S13]  /*34f0*/  ISETP.GE.U32.AND P5, PT, R17, UR7, PT ;  /* 0x0000000711007c0c */ /* 0x000fda000bfa6070 */
[----:B------:R-:W-:-:S04]  /*3500*/  @P5 IADD3 R12, PT, PT, R12, 0x1, RZ ;  /* 0x000000010c0c5810 */ /* 0x000fc80007ffe0ff */
[----:B------:R-:W-:Y:S02]  /*3510*/  SEL R17, R15, R12, !P0 ;  /* 0x0000000c0f117207 */ /* 0x000fe40004000000 */
[----:B------:R-:W2:Y:S03]  /*3520*/  LDG.E R12, desc[UR10][R8.64] ;  /* 0x0000000a080c7981 */ /* 0x000ea6000c1e1900 */
[----:B------:R-:W-:-:S05]  /*3530*/  IMAD.IADD R17, R16, 0x1, R17 ;  /* 0x0000000110117824 */ /* 0x000fca00078e0211 */
[----:B------:R-:W-:-:S06]  /*3540*/  LEA R17, R17, UR13, 0x2 ;  /* 0x0000000d11117c11 */ /* 0x000fcc000f8e10ff */
[----:B------:R-:W2:Y:S01]  /*3550*/  LDL R17, [R17] ;  /* 0x0000000011117983 */ /* 0x000ea20000100800 */
[----:B------:R-:W-:-:S13]  /*3560*/  ISETP.NE.AND P4, PT, R24, 0x2, PT ;  /* 0x000000021800780c */ /* 0x000fda0003f85270 */
[----:B------:R-:W-:-:S05]  /*3570*/  @P4 IADD3 R19, PT, PT, R19, UR7, RZ ;  /* 0x0000000713134c10 */ /* 0x000fca000fffe0ff */
[----:B------:R-:W-:-:S04]  /*3580*/  @P4 IMAD.HI.U32 R14, R14, R19, RZ ;  /* 0x000000130e0e4227 */ /* 0x000fc800078e00ff */
[----:B------:R-:W-:-:S04]  /*3590*/  @P4 IMAD.MOV R18, RZ, RZ, -R14 ;  /* 0x000000ffff124224 */ /* 0x000fc800078e0a0e */
[----:B------:R-:W-:Y:S01]  /*35a0*/  @P4 IMAD R19, R18, UR7, R19 ;  /* 0x0000000712134c24 */ /* 0x000fe2000f8e0213 */
[----:B------:R-:W-:-:S04]  /*35b0*/  PLOP3.LUT P5, PT, PT, PT, PT, 0x8, 0x80 ;  /* 0x000000000080781c */ /* 0x000fc80003fae170 */
[----:B------:R-:W-:-:S04]  /*35c0*/  @P4 ISETP.GE.U32.AND P6, PT, R19, UR7, PT ;  /* 0x0000000713004c0c */ /* 0x000fc8000bfc6070 */
[----:B------:R-:W-:-:S13]  /*35d0*/  @P4 PLOP3.LUT P5, PT, P6, PT, PT, 0x80, 0x8 ;  /* 0x000000000008481c */ /* 0x000fda00037af070 */
[----:B------:R-:W-:Y:S01]  /*35e0*/  @P5 IADD3 R19, PT, PT, R19, -UR7, RZ ;  /* 0x8000000713135c10 */ /* 0x000fe2000fffe0ff */
[----:B------:R-:W-:-:S03]  /*35f0*/  @P5 VIADD R14, R14, 0x1 ;  /* 0x000000010e0e5836 */ /* 0x000fc60000000000 */
[----:B------:R-:W-:Y:S02]  /*3600*/  @P4 ISETP.GE.U32.AND P6, PT, R19, UR7, PT ;  /* 0x0000000713004c0c */ /* 0x000fe4000bfc6070 */
[----:B------:R-:W-:Y:S02]  /*3610*/  PLOP3.LUT P5, PT, PT, PT, PT, 0x8, 0x80 ;  /* 0x000000000080781c */ /* 0x000fe40003fae170 */
[----:B------:R-:W-:Y:S02]  /*3620*/  @P4 PLOP3.LUT P5, PT, P6, PT, PT, 0x80, 0x8 ;  /* 0x000000000008481c */ /* 0x000fe400037af070 */
[----:B------:R-:W-:-:S11]  /*3630*/  IADD3 R22, PT, PT, R22, UR7, RZ ;  /* 0x0000000716167c10 */ /* 0x000fd6000fffe0ff */
[----:B------:R-:W-:-:S05]  /*3640*/  @P5 VIADD R14, R14, 0x1 ;  /* 0x000000010e0e5836 */ /* 0x000fca0000000000 */
[----:B------:R-:W-:Y:S01]  /*3650*/  @P4 SEL R19, R15, R14, !P0 ;  /* 0x0000000e0f134207 */ /* 0x000fe20004000000 */
[----:B------:R-:W-:-:S03]  /*3660*/  IMAD R15, R22, R13, R0 ;  /* 0x0000000d160f7224 */ /* 0x000fc600078e0200 */
[----:B------:R-:W-:Y:S01]  /*3670*/  @P4 IADD3 R19, PT, PT, R16, R19, RZ ;  /* 0x0000001310134210 */ /* 0x000fe20007ffe0ff */
[----:B------:R-:W-:-:S03]  /*3680*/  IMAD.WIDE R14, R15, 0x4, R10 ;  /* 0x000000040f0e7825 */ /* 0x000fc600078e020a */
[----:B------:R-:W-:-:S06]  /*3690*/  @P4 LEA R19, R19, UR13, 0x2 ;  /* 0x0000000d13134c11 */ /* 0x000fcc000f8e10ff */
[----:B------:R-:W3:Y:S01]  /*36a0*/  @P4 LDL R19, [R19] ;  /* 0x0000000013134983 */ /* 0x000ee20000100800 */
[----:B--2---:R-:W-:-:S05]  /*36b0*/  FADD R17, R17, R12 ;  /* 0x0000000c11117221 */ /* 0x004fca0000000000 */
[----:B------:R4:W-:Y:S04]  /*36c0*/  STG.E desc[UR10][R14.64], R17 ;  /* 0x000000110e007986 */ /* 0x0009e8000c10190a */
[----:B------:R-:W3:Y:S01]  /*36d0*/  @P4 LDG.E R8, desc[UR10][R8.64] ;  /* 0x0000000a08084981 */ /* 0x000ee2000c1e1900 */
[----:B------:R-:W-:-:S04]  /*36e0*/  @P4 VIADD R12, R22, UR7 ;  /* 0x00000007160c4c36 */ /* 0x000fc80008000000 */
[----:B------:R-:W-:-:S04]  /*36f0*/  @P4 IMAD R13, R12, R13, R0 ;  /* 0x0000000d0c0d4224 */ /* 0x000fc800078e0200 */
[----:B------:R-:W-:-:S04]  /*3700*/  @P4 IMAD.WIDE R10, R13, 0x4, R10 ;  /* 0x000000040d0a4825 */ /* 0x000fc800078e020a */
[----:B---3--:R-:W-:-:S05]  /*3710*/  @P4 FADD R13, R19, R8 ;  /* 0x00000008130d4221 */ /* 0x008fca0000000000 */
[----:B------:R4:W-:Y:S02]  /*3720*/  @P4 STG.E desc[UR10][R10.64], R13 ;  /* 0x0000000d0a004986 */ /* 0x0009e4000c10190a */
.L_x_52:
[----:B-1----:R-:W-:Y:S05]  /*3730*/  BSYNC.RECONVERGENT B0 ;  /* 0x0000000000007941 */ /* 0x002fea0003800200 */
.L_x_51:
[----:B------:R-:W-:Y:S04]  /*3740*/  BSSY.RECONVERGENT B2, `(.L_x_56) ;  /* 0x0000090000027945 */ /* 0x000fe80003800200 */
[----:B------:R-:W-:Y:S05]  /*3750*/  @P3 BRA `(.L_x_57) ;  /* 0x0000000800383947 */ /* 0x000fea0003800000 */
[----:B----4-:R-:W-:-:S07]  /*3760*/  HFMA2 R15, -RZ, RZ, 0, 0 ;  /* 0x00000000ff0f7431 */ /* 0x010fce00000001ff */
.L_x_68:
[----:B0--3--:R-:W0:Y:S01]  /*3770*/  LDC R18, c[0x0][0x3ac] ;  /* 0x0000eb00ff127b82 */ /* 0x009e220000000800 */
[----:B------:R-:W-:Y:S01]  /*3780*/  LEA R8, R37, R42, 0x2 ;  /* 0x0000002a25087211 */ /* 0x000fe200078e10ff */
[----:B------:R-:W-:-:S06]  /*3790*/  IMAD.IADD R21, R39, 0x1, R15 ;  /* 0x0000000127157824 */ /* 0x000fcc00078e020f */
[----:B-1----:R-:W1:Y:S01]  /*37a0*/  LDC.64 R12, c[0x0][0x380] ;  /* 0x0000e000ff0c7b82 */ /* 0x002e620000000a00 */
[----:B0-2---:R-:W-:-:S04]  /*37b0*/  IMAD R17, R21, R18, R8 ;  /* 0x0000001215117224 */ /* 0x005fc800078e0208 */
[----:B-1----:R-:W-:-:S05]  /*37c0*/  IMAD.WIDE R16, R17, 0x4, R12 ;  /* 0x0000000411107825 */ /* 0x002fca00078e020c */
[----:B--2---:R-:W2:Y:S01]  /*37d0*/  LDG.E.128 R8, desc[UR10][R16.64] ;  /* 0x0000000a10087981 */ /* 0x004ea2000c1e1d00 */
[----:B------:R-:W-:Y:S01]  /*37e0*/  MOV R14, 0x400 ;  /* 0x00000400000e7802 */ /* 0x000fe20000000f00 */
[----:B------:R-:W-:Y:S01]  /*37f0*/  IMAD.IADD R15, R38, 0x1, R15 ;  /* 0x00000001260f7824 */ /* 0x000fe200078e020f */
[----:B------:R-:W-:Y:S01]  /*3800*/  BSSY.RECONVERGENT B1, `(.L_x_58) ;  /* 0x0000082000017945 */ /* 0x000fe20003800200 */
[----:B------:R-:W0:Y:S02]  /*3810*/  S2R R19, SR_CgaCtaId ;  /* 0x0000000000137919 */ /* 0x000e240000008800 */
[----:B------:R-:W-:Y:S01]  /*3820*/  VIADD R14, R14, 0x90 ;  /* 0x000000900e0e7836 */ /* 0x000fe20000000000 */
[----:B------:R-:W-:-:S04]  /*3830*/  ISETP.GE.AND P4, PT, R15, R40, PT ;  /* 0x000000280f00720c */ /* 0x000fc80003f86270 */
[----:B0-----:R-:W-:-:S05]  /*3840*/  LEA R14, R19, R14, 0x18 ;  /* 0x0000000e130e7211 */ /* 0x001fca00078ec0ff */
[----:B------:R-:W-:-:S05]  /*3850*/  IMAD R14, R21, 0x48, R14 ;  /* 0x00000048150e7824 */ /* 0x000fca00078e020e */
[----:B------:R-:W-:-:S05]  /*3860*/  LEA R23, R37, R14, 0x4 ;  /* 0x0000000e25177211 */ /* 0x000fca00078e20ff */
[----:B--2---:R0:W-:Y:S04]  /*3870*/  STS.64 [R23], R8 ;  /* 0x0000000817007388 */ /* 0x0041e80000000a00 */
[----:B------:R0:W-:Y:S01]  /*3880*/  STS.64 [R23+0x8], R10 ;  /* 0x0000080a17007388 */ /* 0x0001e20000000a00 */
[----:B------:R-:W-:Y:S05]  /*3890*/  @!P2 BRA `(.L_x_59) ;  /* 0x0000000400e0a947 */ /* 0x000fea0003800000 */
[----:B------:R-:W-:Y:S01]  /*38a0*/  UISETP.NE.AND UP0, UPT, UR12, URZ, UPT ;  /* 0x000000ff0c00728c */ /* 0x000fe2000bf05270 */
[----:B------:R-:W-:Y:S02]  /*38b0*/  ISETP.GE.U32.AND P5, PT, R2, 0x3, PT ;  /* 0x000000030200780c */ /* 0x000fe40003fa6070 */
[----:B------:R-:W-:-:S06]  /*38c0*/  MOV R19, R5 ;  /* 0x0000000500137202 */ /* 0x000fcc0000000f00 */
[----:B------:R-:W-:Y:S05]  /*38d0*/  BRA.U !UP0, `(.L_x_60) ;  /* 0x0000000108307547 */ /* 0x000fea000b800000 */
[----:B0-----:R-:W2:Y:S01]  /*38e0*/  LDG.E.128 R8, desc[UR10][R16.64+0x10] ;  /* 0x0000100a10087981 */ /* 0x001ea2000c1e1d00 */
[----:B------:R-:W-:-:S03]  /*38f0*/  IADD3 R19, PT, PT, R6, -0x3, RZ ;  /* 0xfffffffd06137810 */ /* 0x000fc60007ffe0ff */
[----:B--2---:R1:W-:Y:S01]  /*3900*/  STS [R23+0x10], R8 ;  /* 0x0000100817007388 */ /* 0x0043e20000000800 */
[----:B------:R-:W-:-:S05]  /*3910*/  IMAD.U32 R11, RZ, RZ, UR12 ;  /* 0x0000000cff0b7e24 */ /* 0x000fca000f8e00ff */
[----:B------:R-:W-:-:S13]  /*3920*/  ISETP.NE.AND P0, PT, R11, 0x1, PT ;  /* 0x000000010b00780c */ /* 0x000fda0003f05270 */
[----:B-1----:R-:W-:Y:S05]  /*3930*/  @!P0 BRA `(.L_x_60) ;  /* 0x0000000000188947 */ /* 0x002fea0003800000 */
[----:B------:R-:W-:Y:S01]  /*3940*/  IMAD.U32 R8, RZ, RZ, UR12 ;  /* 0x0000000cff087e24 */ /* 0x000fe2000f8e00ff */
[----:B------:R1:W-:Y:S01]  /*3950*/  STS [R23+0x14], R9 ;  /* 0x0000140917007388 */ /* 0x0003e20000000800 */
[----:B------:R-:W-:-:S03]  /*3960*/  IADD3 R19, PT, PT, R6, -0x2, RZ ;  /* 0xfffffffe06137810 */ /* 0x000fc60007ffe0ff */
[----:B------:R-:W-:-:S13]  /*3970*/  ISETP.NE.AND P0, PT, R8, 0x2, PT ;  /* 0x000000020800780c */ /* 0x000fda0003f05270 */
[----:B------:R1:W-:Y:S01]  /*3980*/  @P0 STS [R23+0x18], R10 ;  /* 0x0000180a17000388 */ /* 0x0003e20000000800 */
[----:B------:R-:W-:-:S07]  /*3990*/  @P0 VIADD R19, R6, 0xffffffff ;  /* 0xffffffff06130836 */ /* 0x000fce0000000000 */
.L_x_60:
[----:B------:R-:W-:Y:S05]  /*39a0*/  @!P5 BRA `(.L_x_59) ;  /* 0x00000004009cd947 */ /* 0x000fea0003800000 */
[----:B------:R-:W-:Y:S01]  /*39b0*/  ISETP.GE.AND P0, PT, R19, UR6, PT ;  /* 0x0000000613007c0c */ /* 0x000fe2000bf06270 */
[----:B------:R-:W-:Y:S01]  /*39c0*/  BSSY.RELIABLE B0, `(.L_x_61) ;  /* 0x0000057000007945 */ /* 0x000fe20003800100 */
[----:B------:R-:W-:-:S11]  /*39d0*/  IMAD R18, R21, R18, R42 ;  /* 0x0000001215127224 */ /* 0x000fd600078e022a */
[----:B------:R-:W-:Y:S05]  /*39e0*/  @P0 BRA `(.L_x_62) ;  /* 0x0000000400500947 */ /* 0x000fea0003800000 */
[----:B0-----:R-:W-:Y:S01]  /*39f0*/  IADD3 R8, PT, PT, -R19, UR6, RZ ;  /* 0x0000000613087c10 */ /* 0x001fe2000fffe1ff */
[----:B------:R-:W-:Y:S01]  /*3a00*/  BSSY.RECONVERGENT B3, `(.L_x_63) ;  /* 0x0000033000037945 */ /* 0x000fe20003800200 */
[----:B------:R-:W-:Y:S02]  /*3a10*/  PLOP3.LUT P0, PT, PT, PT, PT, 0x80, 0x8 ;  /* 0x000000000008781c */ /* 0x000fe40003f0f070 */
[----:B------:R-:W-:-:S13]  /*3a20*/  ISETP.GT.AND P5, PT, R8, 0xc, PT ;  /* 0x0000000c0800780c */ /* 0x000fda0003fa4270 */
[----:B------:R-:W-:Y:S05]  /*3a30*/  @!P5 BRA `(.L_x_64) ;  /* 0x0000000000bcd947 */ /* 0x000fea0003800000 */
[----:B------:R-:W-:Y:S02]  /*3a40*/  MOV R29, UR6 ;  /* 0x00000006001d7c02 */ /* 0x000fe40008000f00 */
[----:B------:R-:W-:-:S03]  /*3a50*/  PLOP3.LUT P0, PT, PT, PT, PT, 0x8, 0x80 ;  /* 0x000000000080781c */ /* 0x000fc60003f0e170 */
[----:B------:R-:W-:-:S10]  /*3a60*/  VIADD R29, R29, 0xfffffff4 ;  /* 0xfffffff41d1d7836 */ /* 0x000fd40000000000 */
.L_x_65:
[C---:B0-----:R-:W-:Y:S02]  /*3a70*/  IADD3 R21, PT, PT, R18.reuse, R19, RZ ;  /* 0x0000001312157210 */ /* 0x041fe40007ffe0ff */
[C-C-:B------:R-:W-:Y:S02]  /*3a80*/  IADD3 R11, PT, PT, R18.reuse, 0x4, R19.reuse ;  /* 0x00000004120b7810 */ /* 0x140fe40007ffe013 */
[C---:B-1----:R-:W-:Y:S01]  /*3a90*/  IADD3 R9, PT, PT, R18.reuse, 0x8, R19 ;  /* 0x0000000812097810 */ /* 0x042fe20007ffe013 */
        /* <DEDUP_REMOVED lines=41> */
.L_x_64:
[----:B------:R-:W-:Y:S05]  /*3d30*/  BSYNC.RECONVERGENT B3 ;  /* 0x0000000000037941 */ /* 0x000fea0003800200 */
.L_x_63:
[----:B------:R-:W-:Y:S01]  /*3d40*/  IADD3 R8, PT, PT, -R19, UR6, RZ ;  /* 0x0000000613087c10 */ /* 0x000fe2000fffe1ff */
[----:B------:R-:W-:Y:S03]  /*3d50*/  BSSY.RECONVERGENT B3, `(.L_x_66) ;  /* 0x000001a000037945 */ /* 0x000fe60003800200 */
[----:B------:R-:W-:-:S13]  /*3d60*/  ISETP.GT.AND P5, PT, R8, 0x4, PT ;  /* 0x000000040800780c */ /* 0x000fda0003fa4270 */
[----:B------:R-:W-:Y:S05]  /*3d70*/  @!P5 BRA `(.L_x_67) ;  /* 0x00000000005cd947 */ /* 0x000fea0003800000 */
[----:B-1----:R-:W-:Y:S01]  /*3d80*/  IADD3 R9, PT, PT, R18, 0x4, R19 ;  /* 0x0000000412097810 */ /* 0x002fe20007ffe013 */
[----:B------:R-:W-:-:S04]  /*3d90*/  IMAD.IADD R11, R19, 0x1, R18 ;  /* 0x00000001130b7824 */ /* 0x000fc800078e0212 */
[----:B------:R-:W-:-:S04]  /*3da0*/  IMAD.WIDE R10, R11, 0x4, R12 ;  /* 0x000000040b0a7825 */ /* 0x000fc800078e020c */
[----:B------:R-:W-:Y:S01]  /*3db0*/  IMAD.WIDE R8, R9, 0x4, R12 ;  /* 0x0000000409087825 */ /* 0x000fe200078e020c */
[----:B------:R-:W2:Y:S04]  /*3dc0*/  LDG.E R16, desc[UR10][R10.64] ;  /* 0x0000000a0a107981 */ /* 0x000ea8000c1e1900 */
[----:B0-----:R-:W3:Y:S04]  /*3dd0*/  LDG.E R20, desc[UR10][R10.64+0x4] ;  /* 0x0000040a0a147981 */ /* 0x001ee8000c1e1900 */
[----:B------:R-:W4:Y:S04]  /*3de0*/  LDG.E R22, desc[UR10][R10.64+0x8] ;  /* 0x0000080a0a167981 */ /* 0x000f28000c1e1900 */
[----:B------:R-:W5:Y:S04]  /*3df0*/  LDG.E R24, desc[UR10][R10.64+0xc] ;  /* 0x00000c0a0a187981 */ /* 0x000f68000c1e1900 */
[----:B------:R-:W5:Y:S04]  /*3e00*/  LDG.E R26, desc[UR10][R8.64] ;  /* 0x0000000a081a7981 */ /* 0x000f68000c1e1900 */
[----:B------:R-:W5:Y:S04]  /*3e10*/  LDG.E R28, desc[UR10][R8.64+0x4] ;  /* 0x0000040a081c7981 */ /* 0x000f68000c1e1900 */
[----:B------:R-:W5:Y:S04]  /*3e20*/  LDG.E R30, desc[UR10][R8.64+0x8] ;  /* 0x0000080a081e7981 */ /* 0x000f68000c1e1900 */
[----:B------:R-:W5:Y:S01]  /*3e30*/  LDG.E R32, desc[UR10][R8.64+0xc] ;  /* 0x00000c0a08207981 */ /* 0x000f62000c1e1900 */
[C---:B------:R-:W-:Y:S01]  /*3e40*/  LEA R17, R19.reuse, R14, 0x2 ;  /* 0x0000000e13117211 */ /* 0x040fe200078e10ff */
[----:B------:R-:W-:Y:S01]  /*3e50*/  VIADD R19, R19, 0x8 ;  /* 0x0000000813137836 */ /* 0x000fe20000000000 */
[----:B------:R-:W-:-:S03]  /*3e60*/  PLOP3.LUT P0, PT, PT, PT, PT, 0x8, 0x80 ;  /* 0x000000000080781c */ /* 0x000fc60003f0e170 */
        /* <DEDUP_REMOVED lines=8> */
.L_x_67:
[----:B------:R-:W-:Y:S05]  /*3ef0*/  BSYNC.RECONVERGENT B3 ;  /* 0x0000000000037941 */ /* 0x000fea0003800200 */
.L_x_66:
[----:B------:R-:W-:-:S13]  /*3f00*/  ISETP.NE.OR P0, PT, R19, UR6, P0 ;  /* 0x0000000613007c0c */ /* 0x000fda0008705670 */
[----:B------:R-:W-:Y:S05]  /*3f10*/  @!P0 BREAK.RELIABLE B0 ;  /* 0x0000000000008942 */ /* 0x000fea0003800100 */
[----:B------:R-:W-:Y:S05]  /*3f20*/  @!P0 BRA `(.L_x_59) ;  /* 0x00000000003c8947 */ /* 0x000fea0003800000 */
.L_x_62:
[----:B------:R-:W-:Y:S05]  /*3f30*/  BSYNC.RELIABLE B0 ;  /* 0x0000000000007941 */ /* 0x000fea0003800100 */
.L_x_61:
[----:B01----:R-:W-:-:S05]  /*3f40*/  IADD3 R9, PT, PT, R18, R19, RZ ;  /* 0x0000001312097210 */ /* 0x003fca0007ffe0ff */
[----:B------:R-:W-:-:S05]  /*3f50*/  IMAD.WIDE R8, R9, 0x4, R12 ;  /* 0x0000000409087825 */ /* 0x000fca00078e020c */
[----:B---3--:R-:W3:Y:S04]  /*3f60*/  LDG.E R10, desc[UR10][R8.64] ;  /* 0x0000000a080a7981 */ /* 0x008ee8000c1e1900 */
[----:B------:R-:W4:Y:S04]  /*3f70*/  LDG.E R11, desc[UR10][R8.64+0x4] ;  /* 0x0000040a080b7981 */ /* 0x000f28000c1e1900 */
[----:B--2---:R-:W2:Y:S04]  /*3f80*/  LDG.E R16, desc[UR10][R8.64+0x8] ;  /* 0x0000080a08107981 */ /* 0x004ea8000c1e1900 */
[----:B------:R-:W5:Y:S01]  /*3f90*/  LDG.E R17, desc[UR10][R8.64+0xc] ;  /* 0x00000c0a08117981 */ /* 0x000f62000c1e1900 */
[C---:B------:R-:W-:Y:S01]  /*3fa0*/  IMAD R20, R19.reuse, 0x4, R14 ;  /* 0x0000000413147824 */ /* 0x040fe200078e020e */
[----:B------:R-:W-:-:S04]  /*3fb0*/  IADD3 R19, PT, PT, R19, 0x4, RZ ;  /* 0x0000000413137810 */ /* 0x000fc80007ffe0ff */
[----:B------:R-:W-:Y:S01]  /*3fc0*/  ISETP.NE.AND P0, PT, R19, UR6, PT ;  /* 0x0000000613007c0c */ /* 0x000fe2000bf05270 */
[----:B---3--:R3:W-:Y:S04]  /*3fd0*/  STS [R20], R10 ;  /* 0x0000000a14007388 */ /* 0x0087e80000000800 */
[----:B----4-:R3:W-:Y:S04]  /*3fe0*/  STS [R20+0x4], R11 ;  /* 0x0000040b14007388 */ /* 0x0107e80000000800 */
[----:B--2---:R3:W-:Y:S04]  /*3ff0*/  STS [R20+0x8], R16 ;  /* 0x0000081014007388 */ /* 0x0047e80000000800 */
[----:B-----5:R3:W-:Y:S01]  /*4000*/  STS [R20+0xc], R17 ;  /* 0x00000c1114007388 */ /* 0x0207e20000000800 */
[----:B------:R-:W-:Y:S05]  /*4010*/  @P0 BRA `(.L_x_61) ;  /* 0xfffffffc00c80947 */ /* 0x000fea000383ffff */
.L_x_59:
[----:B------:R-:W-:Y:S05]  /*4020*/  BSYNC.RECONVERGENT B1 ;  /* 0x0000000000017941 */ /* 0x000fea0003800200 */
.L_x_58:
[----:B------:R-:W-:Y:S05]  /*4030*/  @!P4 BRA `(.L_x_68) ;  /* 0xfffffff400ccc947 */ /* 0x000fea000383ffff */
.L_x_57:
[----:B------:R-:W-:Y:S05]  /*4040*/  BSYNC.RECONVERGENT B2 ;  /* 0x0000000000027941 */ /* 0x000fea0003800200 */
.L_x_56:
[----:B------:R-:W-:Y:S05]  /*4050*/  WARPSYNC.ALL ;  /* 0x0000000000007948 */ /* 0x000fea0003800000 */
[----:B------:R-:W5:Y:S02]  /*4060*/  LDCU UR5, c[0x0][0x3b0] ;  /* 0x00007600ff0577ac */ /* 0x000f640008000800 */
[----:B-----5:R-:W-:-:S06]  /*4070*/  UISETP.NE.AND UP0, UPT, UR4, UR5, UPT ;  /* 0x000000050400728c */ /* 0x020fcc000bf05270 */
[----:B------:R-:W-:-:S13]  /*4080*/  PLOP3.LUT P0, PT, PT, PT, UP0, 0x80, 0x8 ;  /* 0x000000000008781c */ /* 0x000fda0003f0f008 */
[----:B------:R-:W-:Y:S05]  /*4090*/  @!P0 EXIT ;  /* 0x000000000000894d */ /* 0x000fea0003800000 */
[----:B------:R-:W-:Y:S05]  /*40a0*/  BRA `(.L_x_69) ;  /* 0xffffffd400707947 */ /* 0x000fea000383ffff */
.L_x_70:
        /* <DEDUP_REMOVED lines=13> */
.L_x_108:


//--------------------- .text._Z12_reluMaxPollILi8ELi4ELi2ELi64EEvPfS0_iiiiiii --------------------------
	.section	.text._Z12_reluMaxPollILi8ELi4ELi2ELi64EEvPfS0_iiiiiii,"ax",@progbits
	.align	128
        .global         _Z12_reluMaxPollILi8ELi4ELi2ELi64EEvPfS0_iiiiiii
        .type           _Z12_reluMaxPollILi8ELi4ELi2ELi64EEvPfS0_iiiiiii,@function
        .size           _Z12_reluMaxPollILi8ELi4ELi2ELi64EEvPfS0_iiiiiii,(.L_x_109 - _Z12_reluMaxPollILi8ELi4ELi2ELi64EEvPfS0_iiiiiii)
        .other          _Z12_reluMaxPollILi8ELi4ELi2ELi64EEvPfS0_iiiiiii,@"STO_CUDA_ENTRY STV_DEFAULT"
_Z12_reluMaxPollILi8ELi4ELi2ELi64EEvPfS0_iiiiiii:
.text._Z12_reluMaxPollILi8ELi4ELi2ELi64EEvPfS0_iiiiiii:
[----:B------:R-:W0:Y:S08]  /*0000*/  LDC R1, c[0x0][0x37c] ;  /* 0x0000df00ff017b82 */ /* 0x000e300000000800 */
[----:B------:R-:W1:Y:S01]  /*0010*/  LDC R4, c[0x0][0x360] ;  /* 0x0000d800ff047b82 */ /* 0x000e620000000800 */
[----:B------:R-:W2:Y:S01]  /*0020*/  LDCU UR6, c[0x0][0x364] ;  /* 0x00006c80ff0677ac */ /* 0x000ea20008000800 */
[----:B------:R-:W3:Y:S01]  /*0030*/  S2R R9, SR_TID.X ;  /* 0x0000000000097919 */ /* 0x000ee20000002100 */
[----:B0-----:R-:W-:Y:S01]  /*0040*/  VIADD R1, R1, 0xffffff00 ;  /* 0xffffff0001017836 */ /* 0x001fe20000000000 */
[----:B------:R-:W-:Y:S01]  /*0050*/  BSSY.RECONVERGENT B1, `(.L_x_71) ;  /* 0x00000ec000017945 */ /* 0x000fe20003800200 */
[----:B------:R-:W0:Y:S01]  /*0060*/  LDCU.64 UR8, c[0x0][0x3a0] ;  /* 0x00007400ff0877ac */ /* 0x000e220008000a00 */
[----:B------:R-:W3:Y:S02]  /*0070*/  S2R R14, SR_TID.Y ;  /* 0x00000000000e7919 */ /* 0x000ee40000002200 */
[----:B------:R-:W-:Y:S01]  /*0080*/  R2UR UR14, R1 ;  /* 0x00000000010e72ca */ /* 0x000fe200000e0000 */
[----:B------:R-:W-:Y:S01]  /*0090*/  UMOV UR4, URZ ;  /* 0x000000ff00047c82 */ /* 0x000fe20008000000 */
[----:B------:R-:W4:Y:S01]  /*00a0*/  S2R R15, SR_CTAID.X ;  /* 0x00000000000f7919 */ /* 0x000f220000002500 */
[----:B------:R-:W5:Y:S01]  /*00b0*/  LDCU UR12, c[0x0][0x398] ;  /* 0x00007300ff0c77ac */ /* 0x000f620008000800 */
[----:B------:R-:W0:Y:S01]  /*00c0*/  LDCU.64 UR10, c[0x0][0x358] ;  /* 0x00006b00ff0a77ac */ /* 0x000e220008000a00 */
[----:B--2---:R-:W2:Y:S01]  /*00d0*/  I2F.U32.RP R0, UR6 ;  /* 0x0000000600007d06 */ /* 0x004ea20008209000 */
[----:B------:R-:W-:Y:S01]  /*00e0*/  UISETP.NE.U32.AND UP2, UPT, UR6, URZ, UPT ;  /* 0x000000ff0600728c */ /* 0x000fe2000bf45070 */
[----:B-1----:R-:W-:Y:S01]  /*00f0*/  SHF.R.U32.HI R3, RZ, 0x1, R4 ;  /* 0x00000001ff037819 */ /* 0x002fe20000011604 */
[C---:B------:R-:W-:Y:S01]  /*0100*/  IMAD R19, R4.reuse, UR6, RZ ;  /* 0x0000000604137c24 */ /* 0x040fe2000f8e02ff */
[----:B------:R-:W-:-:S04]  /*0110*/  ISETP.NE.U32.AND P4, PT, R4, RZ, PT ;  /* 0x000000ff0400720c */ /* 0x000fc80003f85070 */
[----:B------:R-:W1:Y:S01]  /*0120*/  I2F.U32.RP R5, R4 ;  /* 0x0000000400057306 */ /* 0x000e620000209000 */
[----:B------:R-:W-:Y:S01]  /*0130*/  IMAD.MOV R11, RZ, RZ, -R3 ;  /* 0x000000ffff0b7224 */ /* 0x000fe200078e0a03 */
[----:B-----5:R-:W-:-:S06]  /*0140*/  MOV R16, UR12 ;  /* 0x0000000c00107c02 */ /* 0x020fcc0008000f00 */
[----:B--2---:R-:W2:Y:S01]  /*0150*/  MUFU.RCP R0, R0 ;  /* 0x0000000000007308 */ /* 0x004ea20000001000 */
[----:B---3--:R-:W-:-:S07]  /*0160*/  IMAD R14, R14, R4, R9 ;  /* 0x000000040e0e7224 */ /* 0x008fce00078e0209 */
[----:B-1----:R-:W1:Y:S08]  /*0170*/  MUFU.RCP R5, R5 ;  /* 0x0000000500057308 */ /* 0x002e700000001000 */
[----:B------:R-:W-:Y:S01]  /*0180*/  I2F.U32.RP R8, R3 ;  /* 0x0000000300087306 */ /* 0x000fe20000209000 */
[----:B--2---:R-:W-:-:S07]  /*0190*/  VIADD R2, R0, 0xffffffe ;  /* 0x0ffffffe00027836 */ /* 0x004fce0000000000 */
[----:B------:R-:W2:Y:S01]  /*01a0*/  F2I.FTZ.U32.TRUNC.NTZ R2, R2 ;  /* 0x0000000200027305 */ /* 0x000ea2000021f000 */
[----:B-1----:R-:W-:-:S07]  /*01b0*/  VIADD R6, R5, 0xffffffe ;  /* 0x0ffffffe05067836 */ /* 0x002fce0000000000 */
[----:B------:R1:W3:Y:S01]  /*01c0*/  F2I.FTZ.U32.TRUNC.NTZ R7, R6 ;  /* 0x0000000600077305 */ /* 0x0002e2000021f000 */
[----:B--2---:R-:W-:-:S07]  /*01d0*/  R2UR UR5, R2 ;  /* 0x00000000020572ca */ /* 0x004fce00000e0000 */
[----:B------:R-:W2:Y:S01]  /*01e0*/  MUFU.RCP R8, R8 ;  /* 0x0000000800087308 */ /* 0x000ea20000001000 */
[----:B-1----:R-:W-:Y:S01]  /*01f0*/  IMAD.MOV.U32 R6, RZ, RZ, RZ ;  /* 0x000000ffff067224 */ /* 0x002fe200078e00ff */
[----:B---3--:R-:W-:-:S05]  /*0200*/  IADD3 R5, PT, PT, RZ, -R7, RZ ;  /* 0x80000007ff057210 */ /* 0x008fca0007ffe0ff */
[----:B------:R-:W-:Y:S01]  /*0210*/  IMAD R5, R5, R4, RZ ;  /* 0x0000000405057224 */ /* 0x000fe200078e02ff */
[----:B------:R-:W-:-:S03]  /*0220*/  UIADD3 UR7, UPT, UPT, URZ, -UR5, URZ ;  /* 0x80000005ff077290 */ /* 0x000fc6000fffe0ff */
[----:B------:R-:W-:Y:S01]  /*0230*/  IMAD.HI.U32 R6, R7, R5, R6 ;  /* 0x0000000507067227 */ /* 0x000fe200078e0006 */
[----:B------:R-:W-:-:S03]  /*0240*/  UIMAD UR7, UR7, UR6, URZ ;  /* 0x00000006070772a4 */ /* 0x000fc6000f8e02ff */
[----:B--2---:R-:W-:Y:S01]  /*0250*/  VIADD R7, R8, 0xffffffe ;  /* 0x0ffffffe08077836 */ /* 0x004fe20000000000 */
[----:B------:R-:W-:Y:S01]  /*0260*/  UIMAD.WIDE.U32 UR4, UR5, UR7, UR4 ;  /* 0x00000007050472a5 */ /* 0x000fe2000f8e0004 */
[----:B0-----:R-:W-:-:S03]  /*0270*/  IMAD.HI.U32 R0, R6, UR9, RZ ;  /* 0x0000000906007c27 */ /* 0x001fc6000f8e00ff */
[----:B------:R-:W-:Y:S01]  /*0280*/  UIMAD.WIDE.U32 UR4, UR5, UR8, URZ ;  /* 0x00000008050472a5 */ /* 0x000fe2000f8e00ff */
[----:B------:R-:W0:Y:S01]  /*0290*/  F2I.FTZ.U32.TRUNC.NTZ R7, R7 ;  /* 0x0000000700077305 */ /* 0x000e22000021f000 */
[----:B------:R-:W-:Y:S01]  /*02a0*/  IMAD.MOV.U32 R6, RZ, RZ, RZ ;  /* 0x000000ffff067224 */ /* 0x000fe200078e00ff */
[----:B------:R-:W-:Y:S01]  /*02b0*/  IADD3 R5, PT, PT, -R0, RZ, RZ ;  /* 0x000000ff00057210 */ /* 0x000fe20007ffe1ff */
[----:B------:R-:W-:Y:S01]  /*02c0*/  UIADD3 UR4, UPT, UPT, -UR5, URZ, URZ ;  /* 0x000000ff05047290 */ /* 0x000fe2000fffe1ff */
[----:B------:R-:W1:Y:S03]  /*02d0*/  S2UR UR7, SR_CTAID.Y ;  /* 0x00000000000779c3 */ /* 0x000e660000002600 */
[----:B------:R-:W-:Y:S01]  /*02e0*/  UIMAD UR4, UR6, UR4, UR8 ;  /* 0x00000004060472a4 */ /* 0x000fe2000f8e0208 */
[----:B------:R-:W-:-:S03]  /*02f0*/  IMAD R5, R4, R5, UR9 ;  /* 0x0000000904057e24 */ /* 0x000fc6000f8e0205 */
[----:B------:R-:W-:Y:S02]  /*0300*/  UISETP.GE.U32.AND UP0, UPT, UR4, UR6, UPT ;  /* 0x000000060400728c */ /* 0x000fe4000bf06070 */
[----:B------:R-:W-:Y:S01]  /*0310*/  ISETP.GE.U32.AND P2, PT, R5, R4, PT ;  /* 0x000000040500720c */ /* 0x000fe20003f46070 */
[----:B0-----:R-:W-:-:S04]  /*0320*/  IMAD R11, R11, R7, RZ ;  /* 0x000000070b0b7224 */ /* 0x001fc800078e02ff */
[----:B------:R-:W-:-:S04]  /*0330*/  IMAD.HI.U32 R6, R7, R11, R6 ;  /* 0x0000000b07067227 */ /* 0x000fc800078e0006 */
[----:B------:R-:W-:Y:S02]  /*0340*/  @UP0 UIADD3 UR4, UPT, UPT, UR4, -UR6, URZ ;  /* 0x8000000604040290 */ /* 0x000fe4000fffe0ff */
[----:B------:R-:W-:Y:S01]  /*0350*/  @UP0 UIADD3 UR5, UPT, UPT, UR5, 0x1, URZ ;  /* 0x0000000105050890 */ /* 0x000fe2000fffe0ff */
[----:B------:R-:W-:Y:S01]  /*0360*/  IMAD.HI.U32 R7, R6, R14, RZ ;  /* 0x0000000e06077227 */ /* 0x000fe200078e00ff */
[----:B------:R-:W-:-:S03]  /*0370*/  UISETP.GE.U32.AND UP1, UPT, UR4, UR6, UPT ;  /* 0x000000060400728c */ /* 0x000fc6000bf26070 */
[----:B------:R-:W-:-:S04]  /*0380*/  IMAD.HI.U32 R9, R6, R19, RZ ;  /* 0x0000001306097227 */ /* 0x000fc800078e00ff */
[----:B------:R-:W-:Y:S01]  /*0390*/  IMAD.MOV R6, RZ, RZ, -R7 ;  /* 0x000000ffff067224 */ /* 0x000fe200078e0a07 */
[----:B------:R-:W-:Y:S01]  /*03a0*/  IADD3 R8, PT, PT, -R9, RZ, RZ ;  /* 0x000000ff09087210 */ /* 0x000fe20007ffe1ff */
[----:B------:R-:W-:Y:S02]  /*03b0*/  @P2 IMAD.IADD R5, R5, 0x1, -R4 ;  /* 0x0000000105052824 */ /* 0x000fe400078e0a04 */
[C---:B------:R-:W-:Y:S01]  /*03c0*/  IMAD R6, R3.reuse, R6, R14 ;  /* 0x0000000603067224 */ /* 0x040fe200078e020e */
[----:B------:R-:W-:Y:S01]  /*03d0*/  @UP1 UIADD3 UR5, UPT, UPT, UR5, 0x1, URZ ;  /* 0x0000000105051890 */ /* 0x000fe2000fffe0ff */
[----:B------:R-:W-:Y:S01]  /*03e0*/  IMAD R8, R3, R8, R19 ;  /* 0x0000000803087224 */ /* 0x000fe200078e0213 */
[----:B------:R-:W-:Y:S01]  /*03f0*/  @!UP2 ULOP3.LUT UR5, URZ, UR6, URZ, 0x33, !UPT ;  /* 0x00000006ff05a292 */ /* 0x000fe2000f8e33ff */
[----:B------:R-:W-:Y:S01]  /*0400*/  ISETP.GE.U32.AND P3, PT, R5, R4, PT ;  /* 0x000000040500720c */ /* 0x000fe20003f66070 */
[----:B------:R-:W-:Y:S01]  /*0410*/  @P2 VIADD R0, R0, 0x1 ;  /* 0x0000000100002836 */ /* 0x000fe20000000000 */
[-C--:B------:R-:W-:Y:S01]  /*0420*/  ISETP.GE.U32.AND P1, PT, R6, R3.reuse, PT ;  /* 0x000000030600720c */ /* 0x080fe20003f26070 */
[----:B------:R-:W-:Y:S01]  /*0430*/  UIADD3 UR4, UPT, UPT, UR5, -0x1, URZ ;  /* 0xffffffff05047890 */ /* 0x000fe2000fffe0ff */
[----:B------:R-:W-:Y:S01]  /*0440*/  ISETP.GE.U32.AND P0, PT, R8, R3, PT ;  /* 0x000000030800720c */ /* 0x000fe20003f06070 */
[----:B------:R-:W-:-:S02]  /*0450*/  UIADD3 UR5, UPT, UPT, -UR5, URZ, URZ ;  /* 0x000000ff05057290 */ /* 0x000fc4000fffe1ff */
[----:B------:R-:W-:Y:S02]  /*0460*/  UISETP.LT.AND UP0, UPT, URZ, UR4, UPT ;  /* 0x00000004ff00728c */ /* 0x000fe4000bf01270 */
[----:B------:R-:W-:Y:S02]  /*0470*/  UIMAD UR5, UR6, UR5, UR8 ;  /* 0x00000005060572a4 */ /* 0x000fe4000f8e0208 */
[----:B------:R-:W-:Y:S02]  /*0480*/  USEL UR4, URZ, UR4, !UP0 ;  /* 0x00000004ff047287 */ /* 0x000fe4000c000000 */
[----:B------:R-:W-:Y:S01]  /*0490*/  @P3 VIADD R0, R0, 0x1 ;  /* 0x0000000100003836 */ /* 0x000fe20000000000 */
[----:B------:R-:W-:Y:S01]  /*04a0*/  USHF.L.U32 UR5, UR5, 0x1, URZ ;  /* 0x0000000105057899 */ /* 0x000fe200080006ff */
[----:B------:R-:W-:Y:S01]  /*04b0*/  @P1 IMAD.IADD R6, R6, 0x1, -R3 ;  /* 0x0000000106061824 */ /* 0x000fe200078e0a03 */
[----:B-1----:R-:W-:Y:S01]  /*04c0*/  UISETP.NE.AND UP0, UPT, UR7, UR4, UPT ;  /* 0x000000040700728c */ /* 0x002fe2000bf05270 */
[----:B------:R-:W-:Y:S01]  /*04d0*/  @P0 IADD3 R8, PT, PT, -R3, R8, RZ ;  /* 0x0000000803080210 */ /* 0x000fe20007ffe1ff */
[----:B------:R-:W-:Y:S01]  /*04e0*/  @P1 VIADD R7, R7, 0x1 ;  /* 0x0000000107071836 */ /* 0x000fe20000000000 */
[----:B------:R-:W-:Y:S01]  /*04f0*/  @!P4 LOP3.LUT R0, RZ, R4, RZ, 0x33, !PT ;  /* 0x00000004ff00c212 */ /* 0x000fe200078e33ff */
[----:B------:R-:W-:Y:S01]  /*0500*/  USEL UR5, UR5, URZ, !UP0 ;  /* 0x000000ff05057287 */ /* 0x000fe2000c000000 */
[-C--:B------:R-:W-:Y:S01]  /*0510*/  ISETP.GE.U32.AND P2, PT, R6, R3.reuse, PT ;  /* 0x000000030600720c */ /* 0x080fe20003f46070 */
[----:B------:R-:W-:Y:S01]  /*0520*/  @P0 VIADD R9, R9, 0x1 ;  /* 0x0000000109090836 */ /* 0x000fe20000000000 */
[-C--:B------:R-:W-:Y:S01]  /*0530*/  ISETP.GE.U32.AND P3, PT, R8, R3.reuse, PT ;  /* 0x000000030800720c */ /* 0x080fe20003f66070 */
[----:B------:R-:W-:Y:S01]  /*0540*/  ULEA UR5, UR6, UR5, 0x1 ;  /* 0x0000000506057291 */ /* 0x000fe2000f8e08ff */
[----:B------:R-:W-:Y:S01]  /*0550*/  ISETP.NE.U32.AND P1, PT, R3, RZ, PT ;  /* 0x000000ff0300720c */ /* 0x000fe20003f25070 */
[----:B------:R-:W-:Y:S01]  /*0560*/  IMAD.MOV R5, RZ, RZ, -R0 ;  /* 0x000000ffff057224 */ /* 0x000fe200078e0a00 */
[----:B------:R-:W-:Y:S01]  /*0570*/  LOP3.LUT R6, RZ, R3, RZ, 0x33, !PT ;  /* 0x00000003ff067212 */ /* 0x000fe200078e33ff */
[----:B------:R-:W-:Y:S01]  /*0580*/  UIMAD UR4, UR6, UR7, URZ ;  /* 0x00000007060472a4 */ /* 0x000fe2000f8e02ff */
[----:B------:R-:W-:-:S04]  /*0590*/  VIADDMNMX R2, R0, 0xffffffff, RZ, !PT ;  /* 0xffffffff00027846 */ /* 0x000fc800078001ff */
[----:B----4-:R-:W-:Y:S01]  /*05a0*/  ISETP.NE.AND P4, PT, R15, R2, PT ;  /* 0x000000020f00720c */ /* 0x010fe20003f85270 */
[----:B------:R-:W-:Y:S02]  /*05b0*/  @P2 VIADD R7, R7, 0x1 ;  /* 0x0000000107072836 */ /* 0x000fe40000000000 */
[----:B------:R-:W-:Y:S01]  /*05c0*/  @P3 IADD3 R9, PT, PT, R9, 0x1, RZ ;  /* 0x0000000109093810 */ /* 0x000fe20007ffe0ff */
[----:B------:R-:W-:Y:S02]  /*05d0*/  IMAD R2, R4, R5, UR9 ;  /* 0x0000000904027e24 */ /* 0x000fe4000f8e0205 */
[----:B------:R-:W-:Y:S01]  /*05e0*/  SEL R0, R6, R7, !P1 ;  /* 0x0000000706007207 */ /* 0x000fe20004800000 */
[----:B------:R-:W-:Y:S02]  /*05f0*/  IMAD R5, R4, R15, RZ ;  /* 0x0000000f04057224 */ /* 0x000fe400078e02ff */
[----:B------:R-:W-:Y:S01]  /*0600*/  IMAD.SHL.U32 R2, R2, 0x2, RZ ;  /* 0x0000000202027824 */ /* 0x000fe200078e00ff */
[----:B------:R-:W-:Y:S01]  /*0610*/  ISETP.GE.U32.AND P3, PT, R0, UR5, PT ;  /* 0x0000000500007c0c */ /* 0x000fe2000bf66070 */
[----:B------:R-:W-:-:S02]  /*0620*/  IMAD.MOV R8, RZ, RZ, -R0 ;  /* 0x000000ffff087224 */ /* 0x000fc400078e0a00 */
[----:B------:R-:W-:Y:S01]  /*0630*/  IMAD R7, R16, UR4, R5 ;  /* 0x0000000410077c24 */ /* 0x000fe2000f8e0205 */
[----:B------:R-:W-:Y:S01]  /*0640*/  SEL R5, R2, RZ, !P4 ;  /* 0x000000ff02057207 */ /* 0x000fe20006000000 */
[----:B------:R-:W-:Y:S01]  /*0650*/  IMAD R2, R3, R8, R14 ;  /* 0x0000000803027224 */ /* 0x000fe200078e020e */
[----:B------:R-:W-:-:S03]  /*0660*/  SEL R3, R6, R9, !P1 ;  /* 0x0000000906037207 */ /* 0x000fc60004800000 */
[----:B------:R-:W-:Y:S02]  /*0670*/  IMAD R4, R4, 0x2, R5 ;  /* 0x0000000204047824 */ /* 0x000fe400078e0205 */
[----:B------:R-:W-:Y:S02]  /*0680*/  IMAD.SHL.U32 R5, R7, 0x2, RZ ;  /* 0x0000000207057824 */ /* 0x000fe400078e00ff */
[----:B------:R-:W-:Y:S01]  /*0690*/  IMAD.SHL.U32 R6, R2, 0x4, RZ ;  /* 0x0000000402067824 */ /* 0x000fe200078e00ff */
[----:B------:R-:W-:Y:S06]  /*06a0*/  @P3 BRA `(.L_x_72) ;  /* 0x0000000800183947 */ /* 0x000fec0003800000 */
[C---:B------:R-:W-:Y:S01]  /*06b0*/  IADD3 R17, PT, PT, R6.reuse, 0x4, RZ ;  /* 0x0000000406117810 */ /* 0x040fe20007ffe0ff */
[----:B------:R-:W-:Y:S01]  /*06c0*/  VIADD R9, R6, 0x8 ;  /* 0x0000000806097836 */ /* 0x000fe20000000000 */
[--C-:B------:R-:W-:Y:S01]  /*06d0*/  IADD3 R8, PT, PT, R4, -0x5, -R6.reuse ;  /* 0xfffffffb04087810 */ /* 0x100fe20007ffe806 */
[----:B------:R-:W-:Y:S01]  /*06e0*/  HFMA2 R12, -RZ, RZ, 0, 0 ;  /* 0x00000000ff0c7431 */ /* 0x000fe200000001ff */
[-C--:B------:R-:W-:Y:S01]  /*06f0*/  ISETP.GE.U32.AND P0, PT, R17, R4.reuse, PT ;  /* 0x000000041100720c */ /* 0x080fe20003f06070 */
[----:B------:R-:W-:Y:S01]  /*0700*/  IMAD R18, R7, 0x2, R6 ;  /* 0x0000000207127824 */ /* 0x000fe200078e0206 */
[----:B------:R-:W-:Y:S01]  /*0710*/  ISETP.GE.U32.AND P4, PT, R8, 0x3, PT ;  /* 0x000000030800780c */ /* 0x000fe20003f86070 */
[----:B------:R-:W-:Y:S01]  /*0720*/  VIADD R7, R6, 0x6 ;  /* 0x0000000606077836 */ /* 0x000fe20000000000 */
[----:B------:R-:W-:-:S13]  /*0730*/  ISETP.GT.U32.AND P0, PT, R9, R4, !P0 ;  /* 0x000000040900720c */ /* 0x000fda0004704070 */
.L_x_81:
[----:B0-----:R-:W0:Y:S01]  /*0740*/  LDCU UR4, c[0x0][0x398] ;  /* 0x00007300ff0477ac */ /* 0x001e220008000800 */
[----:B-1----:R-:W1:Y:S01]  /*0750*/  LDC.64 R22, c[0x0][0x380] ;  /* 0x0000e000ff167b82 */ /* 0x002e620000000a00 */
[----:B------:R-:W-:Y:S02]  /*0760*/  IMAD.IADD R21, R0, 0x1, R12 ;  /* 0x0000000100157824 */ /* 0x000fe400078e020c */
[----:B0-----:R-:W-:-:S04]  /*0770*/  IMAD.U32 R16, RZ, RZ, UR4 ;  /* 0x00000004ff107e24 */ /* 0x001fc8000f8e00ff */
[----:B--2---:R-:W-:-:S04]  /*0780*/  IMAD R9, R21, R16, R18 ;  /* 0x0000001015097224 */ /* 0x004fc800078e0212 */
[----:B-1----:R-:W-:-:S06]  /*0790*/  IMAD.WIDE R8, R9, 0x4, R22 ;  /* 0x0000000409087825 */ /* 0x002fcc00078e0216 */
[----:B------:R-:W2:Y:S01]  /*07a0*/  LDG.E.128 R8, desc[UR10][R8.64] ;  /* 0x0000000a08087981 */ /* 0x000ea2000c1e1d00 */
[----:B------:R-:W0:Y:S01]  /*07b0*/  S2UR UR6, SR_CgaCtaId ;  /* 0x00000000000679c3 */ /* 0x000e220000008800 */
[----:B------:R-:W-:Y:S01]  /*07c0*/  UMOV UR4, 0x400 ;  /* 0x0000040000047882 */ /* 0x000fe20000000000 */
[----:B------:R-:W-:Y:S01]  /*07d0*/  IADD3 R12, PT, PT, R3, R12, RZ ;  /* 0x0000000c030c7210 */ /* 0x000fe20007ffe0ff */
[----:B------:R-:W-:Y:S03]  /*07e0*/  BSSY.RECONVERGENT B0, `(.L_x_73) ;  /* 0x0000071000007945 */ /* 0x000fe60003800200 */
[----:B------:R-:W-:Y:S01]  /*07f0*/  ISETP.GE.U32.AND P5, PT, R12, UR5, PT ;  /* 0x000000050c007c0c */ /* 0x000fe2000bfa6070 */
[----:B0-----:R-:W-:-:S06]  /*0800*/  ULEA UR4, UR6, UR4, 0x18 ;  /* 0x0000000406047291 */ /* 0x001fcc000f8ec0ff */
[----:B------:R-:W-:-:S05]  /*0810*/  LEA R13, R21, UR4, 0x5 ;  /* 0x00000004150d7c11 */ /* 0x000fca000f8e28ff */
[----:B------:R-:W-:-:S05]  /*0820*/  IMAD R24, R2, 0x10, R13 ;  /* 0x0000001002187824 */ /* 0x000fca00078e020d */
[----:B--2---:R0:W-:Y:S01]  /*0830*/  STS.128 [R24], R8 ;  /* 0x0000000818007388 */ /* 0x0041e20000000c00 */
[----:B------:R-:W-:Y:S05]  /*0840*/  @!P0 BRA `(.L_x_74) ;  /* 0x0000000400a88947 */ /* 0x000fea0003800000 */
[----:B------:R-:W-:Y:S01]  /*0850*/  LOP3.LUT P1, RZ, R4, 0x2, RZ, 0xc0, !PT ;  /* 0x0000000204ff7812 */ /* 0x000fe2000782c0ff */
[----:B------:R-:W-:Y:S02]  /*0860*/  IMAD R21, R21, R16, R5 ;  /* 0x0000001015157224 */ /* 0x000fe400078e0205 */
[----:B------:R-:W-:-:S10]  /*0870*/  IMAD.MOV.U32 R20, RZ, RZ, R17 ;  /* 0x000000ffff147224 */ /* 0x000fd400078e0011 */
[----:B------:R-:W-:Y:S05]  /*0880*/  @!P1 BRA `(.L_x_75) ;  /* 0x0000000000249947 */ /* 0x000fea0003800000 */
[----:B------:R-:W1:Y:S01]  /*0890*/  LDCU.64 UR8, c[0x0][0x380] ;  /* 0x00007000ff0877ac */ /* 0x000e620008000a00 */
[----:B0-----:R-:W-:-:S04]  /*08a0*/  IADD3 R8, P1, PT, R6, R21, RZ ;  /* 0x0000001506087210 */ /* 0x001fc80007f3e0ff */
[----:B------:R-:W-:Y:S02]  /*08b0*/  LEA.HI.X.SX32 R9, R21, RZ, 0x1, P1 ;  /* 0x000000ff15097211 */ /* 0x000fe400008f0eff */
[----:B-1----:R-:W-:-:S04]  /*08c0*/  LEA R10, P1, R8, UR8, 0x2 ;  /* 0x00000008080a7c11 */ /* 0x002fc8000f8210ff */
[----:B------:R-:W-:-:S05]  /*08d0*/  LEA.HI.X R11, R8, UR9, R9, 0x2, P1 ;  /* 0x00000009080b7c11 */ /* 0x000fca00088f1409 */
[----:B------:R-:W2:Y:S04]  /*08e0*/  LDG.E R8, desc[UR10][R10.64+0x10] ;  /* 0x0000100a0a087981 */ /* 0x000ea8000c1e1900 */
[----:B------:R-:W2:Y:S01]  /*08f0*/  LDG.E R9, desc[UR10][R10.64+0x14] ;  /* 0x0000140a0a097981 */ /* 0x000ea2000c1e1900 */
[----:B------:R-:W-:-:S03]  /*0900*/  IMAD.MOV.U32 R20, RZ, RZ, R7 ;  /* 0x000000ffff147224 */ /* 0x000fc600078e0007 */
[----:B--2---:R1:W-:Y:S04]  /*0910*/  STS.64 [R24+0x10], R8 ;  /* 0x0000100818007388 */ /* 0x0043e80000000a00 */
.L_x_75:
[----:B------:R-:W-:Y:S05]  /*0920*/  @!P4 BRA `(.L_x_74) ;  /* 0x000000040070c947 */ /* 0x000fea0003800000 */
[----:B------:R-:W-:-:S13]  /*0930*/  ISETP.GE.U32.AND P1, PT, R20, R4, PT ;  /* 0x000000041400720c */ /* 0x000fda0003f26070 */
[----:B------:R-:W-:-:S04]  /*0940*/  @P1 IMAD.IADD R25, R21, 0x1, R20 ;  /* 0x0000000115191824 */ /* 0x000fc800078e0214 */
[----:B01----:R-:W-:-:S05]  /*0950*/  @P1 IMAD.WIDE R24, R25, 0x4, R22 ;  /* 0x0000000419181825 */ /* 0x003fca00078e0216 */
[----:B------:R-:W2:Y:S04]  /*0960*/  @P1 LDG.E R8, desc[UR10][R24.64] ;  /* 0x0000000a18081981 */ /* 0x000ea8000c1e1900 */
[----:B------:R-:W2:Y:S04]  /*0970*/  @P1 LDG.E R9, desc[UR10][R24.64+0x4] ;  /* 0x0000040a18091981 */ /* 0x000ea8000c1e1900 */
[----:B------:R-:W3:Y:S04]  /*0980*/  @P1 LDG.E R10, desc[UR10][R24.64+0x8] ;  /* 0x0000080a180a1981 */ /* 0x000ee8000c1e1900 */
[----:B------:R-:W3:Y:S01]  /*0990*/  @P1 LDG.E R11, desc[UR10][R24.64+0xc] ;  /* 0x00000c0a180b1981 */ /* 0x000ee2000c1e1900 */
[C---:B------:R-:W-:Y:S01]  /*09a0*/  @P1 LEA R27, R20.reuse, R13, 0x2 ;  /* 0x0000000d141b1211 */ /* 0x040fe200078e10ff */
[----:B------:R-:W-:Y:S01]  /*09b0*/  @P1 VIADD R20, R20, 0x4 ;  /* 0x0000000414141836 */ /* 0x000fe20000000000 */
[----:B------:R-:W-:Y:S03]  /*09c0*/  BSSY.RECONVERGENT B2, `(.L_x_76) ;  /* 0x000002e000027945 */ /* 0x000fe60003800200 */
[C---:B------:R-:W-:Y:S01]  /*09d0*/  IMAD.IADD R26, R4.reuse, 0x1, -R20 ;  /* 0x00000001041a7824 */ /* 0x040fe200078e0a14 */
[----:B------:R-:W-:-:S04]  /*09e0*/  ISETP.GT.U32.AND P2, PT, R4, R20, PT ;  /* 0x000000140400720c */ /* 0x000fc80003f44070 */
[----:B------:R-:W-:Y:S01]  /*09f0*/  ISETP.LE.U32.OR P2, PT, R26, 0xc, !P2 ;  /* 0x0000000c1a00780c */ /* 0x000fe20005743470 */
[----:B--2---:R0:W-:Y:S04]  /*0a00*/  @P1 STS.64 [R27], R8 ;  /* 0x000000081b001388 */ /* 0x0041e80000000a00 */
[----:B---3--:R0:W-:Y:S01]  /*0a10*/  @P1 STS.64 [R27+0x8], R10 ;  /* 0x0000080a1b001388 */ /* 0x0081e20000000a00 */
[----:B------:R-:W-:-:S07]  /*0a20*/  PLOP3.LUT P1, PT, P1, PT, PT, 0x8, 0x80 ;  /* 0x000000000080781c */ /* 0x000fce0000f2e170 */
[----:B------:R-:W-:Y:S06]  /*0a30*/  @P2 BRA `(.L_x_77) ;  /* 0x0000000000982947 */ /* 0x000fec0003800000 */
[----:B------:R-:W-:Y:S01]  /*0a40*/  PLOP3.LUT P1, PT, PT, PT, PT, 0x8, 0x80 ;  /* 0x000000000080781c */ /* 0x000fe20003f2e170 */
[----:B------:R-:W-:-:S12]  /*0a50*/  VIADD R24, R4, 0xfffffff4 ;  /* 0xfffffff404187836 */ /* 0x000fd80000000000 */
.L_x_78:
[----:B0-----:R-:W-:-:S05]  /*0a60*/  IADD3 R27, PT, PT, R21, R20, RZ ;  /* 0x00000014151b7210 */ /* 0x001fca0007ffe0ff */
[----:B------:R-:W-:-:S05]  /*0a70*/  IMAD.WIDE R26, R27, 0x4, R22 ;  /* 0x000000041b1a7825 */ /* 0x000fca00078e0216 */
[----:B-1----:R-:W2:Y:S04]  /*0a80*/  LDG.E R8, desc[UR10][R26.64] ;  /* 0x0000000a1a087981 */ /* 0x002ea8000c1e1900 */
[----:B------:R-:W2:Y:S04]  /*0a90*/  LDG.E R9, desc[UR10][R26.64+0x4] ;  /* 0x0000040a1a097981 */ /* 0x000ea8000c1e1900 */
[----:B------:R-:W3:Y:S04]  /*0aa0*/  LDG.E R10, desc[UR10][R26.64+0x8] ;  /* 0x0000080a1a0a7981 */ /* 0x000ee8000c1e1900 */
[----:B------:R0:W3:Y:S01]  /*0ab0*/  LDG.E R11, desc[UR10][R26.64+0xc] ;  /* 0x00000c0a1a0b7981 */ /* 0x0000e2000c1e1900 */
[----:B------:R-:W-:Y:S01]  /*0ac0*/  IADD3 R29, PT, PT, R21, 0x4, R20 ;  /* 0x00000004151d7810 */ /* 0x000fe20007ffe014 */
[----:B------:R-:W-:-:S04]  /*0ad0*/  IMAD R25, R20, 0x4, R13 ;  /* 0x0000000414197824 */ /* 0x000fc800078e020d */
[----:B0-----:R-:W-:Y:S01]  /*0ae0*/  IMAD.WIDE R26, R29, 0x4, R22 ;  /* 0x000000041d1a7825 */ /* 0x001fe200078e0216 */
[----:B--2---:R0:W-:Y:S04]  /*0af0*/  STS.64 [R25], R8 ;  /* 0x0000000819007388 */ /* 0x0041e80000000a00 */
[----:B---3--:R1:W-:Y:S04]  /*0b00*/  STS.64 [R25+0x8], R10 ;  /* 0x0000080a19007388 */ /* 0x0083e80000000a00 */
[----:B0-----:R-:W2:Y:S04]  /*0b10*/  LDG.E R8, desc[UR10][R26.64] ;  /* 0x0000000a1a087981 */ /* 0x001ea8000c1e1900 */
[----:B------:R-:W2:Y:S04]  /*0b20*/  LDG.E R9, desc[UR10][R26.64+0x4] ;  /* 0x0000040a1a097981 */ /* 0x000ea8000c1e1900 */
[----:B-1----:R-:W3:Y:S04]  /*0b30*/  LDG.E R10, desc[UR10][R26.64+0x8] ;  /* 0x0000080a1a0a7981 */ /* 0x002ee8000c1e1900 */
[----:B------:R0:W3:Y:S01]  /*0b40*/  LDG.E R11, desc[UR10][R26.64+0xc] ;  /* 0x00000c0a1a0b7981 */ /* 0x0000e2000c1e1900 */
[----:B------:R-:W-:-:S05]  /*0b50*/  IADD3 R29, PT, PT, R21, 0x8, R20 ;  /* 0x00000008151d7810 */ /* 0x000fca0007ffe014 */
[----:B0-----:R-:W-:Y:S01]  /*0b60*/  IMAD.WIDE R26, R29, 0x4, R22 ;  /* 0x000000041d1a7825 */ /* 0x001fe200078e0216 */
[----:B--2---:R0:W-:Y:S04]  /*0b70*/  STS.64 [R25+0x10], R8 ;  /* 0x0000100819007388 */ /* 0x0041e80000000a00 */
        /* <DEDUP_REMOVED lines=12> */
[----:B------:R-:W3:Y:S01]  /*0c40*/  LDG.E R11, desc[UR10][R26.64+0xc] ;  /* 0x00000c0a1a0b7981 */ /* 0x000ee2000c1e1900 */
[----:B------:R-:W-:-:S05]  /*0c50*/  VIADD R20, R20, 0x10 ;  /* 0x0000001014147836 */ /* 0x000fca0000000000 */
[----:B------:R-:W-:Y:S01]  /*0c60*/  ISETP.GE.U32.AND P2, PT, R20, R24, PT ;  /* 0x000000181400720c */ /* 0x000fe20003f46070 */
[----:B--2---:R1:W-:Y:S04]  /*0c70*/  STS.64 [R25+0x30], R8 ;  /* 0x0000300819007388 */ /* 0x0043e80000000a00 */
[----:B---3--:R1:W-:Y:S08]  /*0c80*/  STS.64 [R25+0x38], R10 ;  /* 0x0000380a19007388 */ /* 0x0083f00000000a00 */
[----:B------:R-:W-:Y:S05]  /*0c90*/  @!P2 BRA `(.L_x_78) ;  /* 0xfffffffc0070a947 */ /* 0x000fea000383ffff */
.L_x_77:
[----:B------:R-:W-:Y:S05]  /*0ca0*/  BSYNC.RECONVERGENT B2 ;  /* 0x0000000000027941 */ /* 0x000fea0003800200 */
.L_x_76:
[C---:B01----:R-:W-:Y:S01]  /*0cb0*/  IMAD.IADD R8, R4.reuse, 0x1, -R20 ;  /* 0x0000000104087824 */ /* 0x043fe200078e0a14 */
[----:B------:R-:W-:Y:S01]  /*0cc0*/  ISETP.GT.U32.AND P2, PT, R4, R20, PT ;  /* 0x000000140400720c */ /* 0x000fe20003f44070 */
[----:B------:R-:W-:Y:S03]  /*0cd0*/  BSSY.RECONVERGENT B2, `(.L_x_79) ;  /* 0x0000016000027945 */ /* 0x000fe60003800200 */
[----:B------:R-:W-:-:S13]  /*0ce0*/  ISETP.LE.U32.OR P2, PT, R8, 0x4, !P2 ;  /* 0x000000040800780c */ /* 0x000fda0005743470 */
[----:B------:R-:W-:Y:S05]  /*0cf0*/  @P2 BRA `(.L_x_80) ;  /* 0x00000000004c2947 */ /* 0x000fea0003800000 */
[----:B------:R-:W-:-:S05]  /*0d00*/  IADD3 R25, PT, PT, R21, R20, RZ ;  /* 0x0000001415197210 */ /* 0x000fca0007ffe0ff */
[----:B------:R-:W-:-:S05]  /*0d10*/  IMAD.WIDE R24, R25, 0x4, R22 ;  /* 0x0000000419187825 */ /* 0x000fca00078e0216 */
[----:B------:R-:W2:Y:S04]  /*0d20*/  LDG.E R8, desc[UR10][R24.64] ;  /* 0x0000000a18087981 */ /* 0x000ea8000c1e1900 */
[----:B------:R-:W2:Y:S04]  /*0d30*/  LDG.E R9, desc[UR10][R24.64+0x4] ;  /* 0x0000040a18097981 */ /* 0x000ea8000c1e1900 */
[----:B------:R-:W3:Y:S04]  /*0d40*/  LDG.E R10, desc[UR10][R24.64+0x8] ;  /* 0x0000080a180a7981 */ /* 0x000ee8000c1e1900 */
[----:B------:R0:W3:Y:S01]  /*0d50*/  LDG.E R11, desc[UR10][R24.64+0xc] ;  /* 0x00000c0a180b7981 */ /* 0x0000e2000c1e1900 */
[----:B------:R-:W-:-:S05]  /*0d60*/  IADD3 R27, PT, PT, R21, 0x4, R20 ;  /* 0x00000004151b7810 */ /* 0x000fca0007ffe014 */
[----:B------:R-:W-:-:S04]  /*0d70*/  IMAD.WIDE R26, R27, 0x4, R22 ;  /* 0x000000041b1a7825 */ /* 0x000fc800078e0216 */
[----:B0-----:R-:W-:-:S05]  /*0d80*/  IMAD R24, R20, 0x4, R13 ;  /* 0x0000000414187824 */ /* 0x001fca00078e020d */
[----:B--2---:R0:W-:Y:S04]  /*0d90*/  STS.64 [R24], R8 ;  /* 0x0000000818007388 */ /* 0x0041e80000000a00 */
[----:B---3--:R1:W-:Y:S04]  /*0da0*/  STS.64 [R24+0x8], R10 ;  /* 0x0000080a18007388 */ /* 0x0083e80000000a00 */
[----:B0-----:R-:W2:Y:S04]  /*0db0*/  LDG.E R8, desc[UR10][R26.64] ;  /* 0x0000000a1a087981 */ /* 0x001ea8000c1e1900 */
[----:B------:R-:W2:Y:S04]  /*0dc0*/  LDG.E R9, desc[UR10][R26.64+0x4] ;  /* 0x0000040a1a097981 */ /* 0x000ea8000c1e1900 */
[----:B-1----:R-:W3:Y:S04]  /*0dd0*/  LDG.E R10, desc[UR10][R26.64+0x8] ;  /* 0x0000080a1a0a7981 */ /* 0x002ee8000c1e1900 */
[----:B------:R-:W3:Y:S01]  /*0de0*/  LDG.E R11, desc[UR10][R26.64+0xc] ;  /* 0x00000c0a1a0b7981 */ /* 0x000ee2000c1e1900 */
[----:B------:R-:W-:Y:S01]  /*0df0*/  PLOP3.LUT P1, PT, PT, PT, PT, 0x8, 0x80 ;  /* 0x000000000080781c */ /* 0x000fe20003f2e170 */
[----:B------:R-:W-:-:S02]  /*0e00*/  VIADD R20, R20, 0x8 ;  /* 0x0000000814147836 */ /* 0x000fc40000000000 */
[----:B--2---:R0:W-:Y:S04]  /*0e10*/  STS.64 [R24+0x10], R8 ;  /* 0x0000100818007388 */ /* 0x0041e80000000a00 */
[----:B---3--:R0:W-:Y:S06]  /*0e20*/  STS.64 [R24+0x18], R10 ;  /* 0x0000180a18007388 */ /* 0x0081ec0000000a00 */
.L_x_80:
[----:B------:R-:W-:Y:S05]  /*0e30*/  BSYNC.RECONVERGENT B2 ;  /* 0x0000000000027941 */ /* 0x000fea0003800200 */
.L_x_79:
[----:B------:R-:W-:-:S13]  /*0e40*/  ISETP.LT.U32.OR P1, PT, R20, R4, P1 ;  /* 0x000000041400720c */ /* 0x000fda0000f21470 */
[----:B------:R-:W-:Y:S05]  /*0e50*/  @!P1 BRA `(.L_x_74) ;  /* 0x0000000000249947 */ /* 0x000fea0003800000 */
[----:B------:R-:W-:-:S04]  /*0e60*/  IMAD.IADD R21, R21, 0x1, R20 ;  /* 0x0000000115157824 */ /* 0x000fc800078e0214 */
[----:B------:R-:W-:-:S05]  /*0e70*/  IMAD.WIDE R22, R21, 0x4, R22 ;  /* 0x0000000415167825 */ /* 0x000fca00078e0216 */
[----:B0-----:R-:W2:Y:S04]  /*0e80*/  LDG.E R8, desc[UR10][R22.64] ;  /* 0x0000000a16087981 */ /* 0x001ea8000c1e1900 */
[----:B------:R-:W2:Y:S04]  /*0e90*/  LDG.E R9, desc[UR10][R22.64+0x4] ;  /* 0x0000040a16097981 */ /* 0x000ea8000c1e1900 */
[----:B------:R-:W3:Y:S04]  /*0ea0*/  LDG.E R10, desc[UR10][R22.64+0x8] ;  /* 0x0000080a160a7981 */ /* 0x000ee8000c1e1900 */
[----:B------:R-:W3:Y:S01]  /*0eb0*/  LDG.E R11, desc[UR10][R22.64+0xc] ;  /* 0x00000c0a160b7981 */ /* 0x000ee2000c1e1900 */
[----:B------:R-:W-:-:S05]  /*0ec0*/  LEA R13, R20, R13, 0x2 ;  /* 0x0000000d140d7211 */ /* 0x000fca00078e10ff */
[----:B--2---:R2:W-:Y:S04]  /*0ed0*/  STS.64 [R13], R8 ;  /* 0x000000080d007388 */ /* 0x0045e80000000a00 */
[----:B---3--:R2:W-:Y:S02]  /*0ee0*/  STS.64 [R13+0x8], R10 ;  /* 0x0000080a0d007388 */ /* 0x0085e40000000a00 */
.L_x_74:
[----:B------:R-:W-:Y:S05]  /*0ef0*/  BSYNC.RECONVERGENT B0 ;  /* 0x0000000000007941 */ /* 0x000fea0003800200 */
.L_x_73:
[----:B------:R-:W-:Y:S05]  /*0f00*/  @!P5 BRA `(.L_x_81) ;  /* 0xfffffff8000cd947 */ /* 0x000fea000383ffff */
.L_x_72:
[----:B------:R-:W-:Y:S05]  /*0f10*/  BSYNC.RECONVERGENT B1 ;  /* 0x0000000000017941 */ /* 0x000fea0003800200 */
.L_x_71:
[----:B012---:R-:W-:Y:S01]  /*0f20*/  SHF.R.U32.HI R9, RZ, 0x1, R4 ;  /* 0x00000001ff097819 */ /* 0x007fe20000011604 */
[----:B------:R-:W-:Y:S04]  /*0f30*/  BAR.SYNC.DEFER_BLOCKING 0x0 ;  /* 0x0000000000007b1d */ /* 0x000fe80000010000 */
[----:B------:R-:W-:Y:S02]  /*0f40*/  IMAD.MOV R13, RZ, RZ, -R9 ;  /* 0x000000ffff0d7224 */ /* 0x000fe400078e0a09 */
[----:B------:R-:W0:Y:S08]  /*0f50*/  I2F.U32.RP R7, R9 ;  /* 0x0000000900077306 */ /* 0x000e300000209000 */
[----:B0-----:R-:W0:Y:S02]  /*0f60*/  MUFU.RCP R7, R7 ;  /* 0x0000000700077308 */ /* 0x001e240000001000 */
[----:B0-----:R-:W-:-:S06]  /*0f70*/  VIADD R10, R7, 0xffffffe ;  /* 0x0ffffffe070a7836 */ /* 0x001fcc0000000000 */
[----:B------:R0:W1:Y:S02]  /*0f80*/  F2I.FTZ.U32.TRUNC.NTZ R11, R10 ;  /* 0x0000000a000b7305 */ /* 0x000064000021f000 */
[----:B0-----:R-:W-:Y:S02]  /*0f90*/  IMAD.MOV.U32 R10, RZ, RZ, RZ ;  /* 0x000000ffff0a7224 */ /* 0x001fe400078e00ff */
[----:B-1----:R-:W-:-:S04]  /*0fa0*/  IMAD R13, R13, R11, RZ ;  /* 0x0000000b0d0d7224 */ /* 0x002fc800078e02ff */
[----:B------:R-:W-:Y:S02]  /*0fb0*/  IMAD.HI.U32 R11, R11, R13, R10 ;  /* 0x0000000d0b0b7227 */ /* 0x000fe400078e000a */
[----:B------:R-:W0:Y:S04]  /*0fc0*/  LDC R13, c[0x0][0x39c] ;  /* 0x0000e700ff0d7b82 */ /* 0x000e280000000800 */
[----:B------:R-:W-:-:S04]  /*0fd0*/  IMAD.HI.U32 R12, R11, R14, RZ ;  /* 0x0000000e0b0c7227 */ /* 0x000fc800078e00ff */
[----:B------:R-:W-:Y:S01]  /*0fe0*/  IMAD.HI.U32 R18, R11, R19, RZ ;  /* 0x000000130b127227 */ /* 0x000fe200078e00ff */
[----:B------:R-:W-:-:S03]  /*0ff0*/  IADD3 R8, PT, PT, -R12, RZ, RZ ;  /* 0x000000ff0c087210 */ /* 0x000fc60007ffe1ff */
[----:B------:R-:W-:Y:S02]  /*1000*/  IMAD.MOV R10, RZ, RZ, -R18 ;  /* 0x000000ffff0a7224 */ /* 0x000fe400078e0a12 */
[C---:B------:R-:W-:Y:S02]  /*1010*/  IMAD R8, R9.reuse, R8, R14 ;  /* 0x0000000809087224 */ /* 0x040fe400078e020e */
[----:B------:R-:W-:-:S03]  /*1020*/  IMAD R10, R9, R10, R19 ;  /* 0x0000000a090a7224 */ /* 0x000fc600078e0213 */
[-C--:B------:R-:W-:Y:S02]  /*1030*/  ISETP.GE.U32.AND P6, PT, R8, R9.reuse, PT ;  /* 0x000000090800720c */ /* 0x080fe40003fc6070 */
[----:B------:R-:W-:Y:S02]  /*1040*/  ISETP.GE.U32.AND P2, PT, R10, R9, PT ;  /* 0x000000090a00720c */ /* 0x000fe40003f46070 */
[----:B0-----:R-:W-:-:S09]  /*1050*/  ISETP.GE.AND P0, PT, R13, 0x1, PT ;  /* 0x000000010d00780c */ /* 0x001fd20003f06270 */
[--C-:B------:R-:W-:Y:S02]  /*1060*/  @P6 IMAD.IADD R8, R8, 0x1, -R9.reuse ;  /* 0x0000000108086824 */ /* 0x100fe400078e0a09 */
[----:B------:R-:W-:-:S03]  /*1070*/  @P2 IMAD.IADD R10, R10, 0x1, -R9 ;  /* 0x000000010a0a2824 */ /* 0x000fc600078e0a09 */
[----:B------:R-:W-:Y:S01]  /*1080*/  ISETP.GE.U32.AND P5, PT, R8, R9, PT ;  /* 0x000000090800720c */ /* 0x000fe20003fa6070 */
[----:B------:R-:W-:-:S12]  /*1090*/  @!P0 EXIT ;  /* 0x000000000000894d */ /* 0x000fd80003800000 */
[----:B------:R-:W-:Y:S01]  /*10a0*/  IMAD.SHL.U32 R8, R13, 0x4, RZ ;  /* 0x000000040d087824 */ /* 0x000fe200078e00ff */
[-C--:B------:R-:W-:Y:S01]  /*10b0*/  ISETP.GE.U32.AND P1, PT, R10, R9.reuse, PT ;  /* 0x000000090a00720c */ /* 0x080fe20003f26070 */
[----:B------:R-:W-:Y:S01]  /*10c0*/  @P6 VIADD R12, R12, 0x1 ;  /* 0x000000010c0c6836 */ /* 0x000fe20000000000 */
[----:B------:R-:W-:Y:S01]  /*10d0*/  LOP3.LUT R13, RZ, R9, RZ, 0x33, !PT ;  /* 0x00000009ff0d7212 */ /* 0x000fe200078e33ff */
[----:B------:R-:W-:Y:S01]  /*10e0*/  @P2 VIADD R18, R18, 0x1 ;  /* 0x0000000112122836 */ /* 0x000fe20000000000 */
[----:B------:R-:W-:Y:S01]  /*10f0*/  ISETP.GE.AND P6, PT, R8, 0x10, PT ;  /* 0x000000100800780c */ /* 0x000fe20003fc6270 */
[----:B------:R-:W-:Y:S01]  /*1100*/  USHF.R.U32.HI UR9, URZ, 0x1, UR5 ;  /* 0x00000001ff097899 */ /* 0x000fe20008011605 */
[----:B------:R-:W-:Y:S01]  /*1110*/  @P5 IADD3 R12, PT, PT, R12, 0x1, RZ ;  /* 0x000000010c0c5810 */ /* 0x000fe20007ffe0ff */
[----:B------:R-:W-:Y:S01]  /*1120*/  VIADD R11, R6, 0x8 ;  /* 0x00000008060b7836 */ /* 0x000fe20000000000 */
[----:B------:R-:W-:Y:S01]  /*1130*/  ISETP.NE.U32.AND P5, PT, R9, RZ, PT ;  /* 0x000000ff0900720c */ /* 0x000fe20003fa5070 */
[----:B------:R-:W0:Y:S01]  /*1140*/  LDCU UR4, c[0x0][0x394] ;  /* 0x00007280ff0477ac */ /* 0x000e220008000800 */
[----:B------:R-:W-:-:S02]  /*1150*/  IADD3 R10, PT, PT, R4, -0x5, -R6 ;  /* 0xfffffffb040a7810 */ /* 0x000fc40007ffe806 */
[----:B------:R-:W-:Y:S01]  /*1160*/  SEL R12, R13, R12, !P5 ;  /* 0x0000000c0d0c7207 */ /* 0x000fe20006800000 */
[----:B------:R-:W-:Y:S01]  /*1170*/  @P1 VIADD R18, R18, 0x1 ;  /* 0x0000000112121836 */ /* 0x000fe20000000000 */
[----:B------:R-:W-:Y:S02]  /*1180*/  IADD3 R7, PT, PT, R6, 0x4, RZ ;  /* 0x0000000406077810 */ /* 0x000fe40007ffe0ff */
[----:B------:R-:W-:Y:S02]  /*1190*/  VIMNMX R8, PT, PT, R8, 0x1, !PT ;  /* 0x0000000108087848 */ /* 0x000fe40007fe0100 */
[----:B------:R-:W-:Y:S01]  /*11a0*/  ISETP.GE.U32.AND P4, PT, R10, 0x3, PT ;  /* 0x000000030a00780c */ /* 0x000fe20003f86070 */
[----:B------:R-:W-:Y:S01]  /*11b0*/  IMAD.MOV R10, RZ, RZ, -R12 ;  /* 0x000000ffff0a7224 */ /* 0x000fe200078e0a0c */
[----:B------:R-:W-:Y:S02]  /*11c0*/  ISETP.GE.U32.AND P0, PT, R7, R4, PT ;  /* 0x000000040700720c */ /* 0x000fe40003f06070 */
[----:B------:R-:W-:Y:S01]  /*11d0*/  LOP3.LUT R20, R8, 0xd, RZ, 0xc0, !PT ;  /* 0x0000000d08147812 */ /* 0x000fe200078ec0ff */
[----:B------:R-:W-:Y:S01]  /*11e0*/  IMAD R14, R9, R10, R14 ;  /* 0x0000000a090e7224 */ /* 0x000fe200078e020e */
[----:B------:R-:W-:Y:S01]  /*11f0*/  ISETP.GT.U32.AND P0, PT, R11, R4, !P0 ;  /* 0x000000040b00720c */ /* 0x000fe20004704070 */
[----:B------:R-:W-:Y:S01]  /*1200*/  IMAD.MOV.U32 R10, RZ, RZ, RZ ;  /* 0x000000ffff0a7224 */ /* 0x000fe200078e00ff */
[----:B------:R-:W-:-:S02]  /*1210*/  ISETP.NE.AND P2, PT, R20, RZ, PT ;  /* 0x000000ff1400720c */ /* 0x000fc40003f45270 */
[----:B------:R-:W-:Y:S02]  /*1220*/  SEL R13, R13, R18, !P5 ;  /* 0x000000120d0d7207 */ /* 0x000fe40006800000 */
[----:B------:R-:W-:Y:S01]  /*1230*/  MOV R19, UR9 ;  /* 0x0000000900137c02 */ /* 0x000fe20008000f00 */
[----:B0-----:R-:W-:Y:S08]  /*1240*/  @!P6 BRA `(.L_x_82) ;  /* 0x000000000028e947 */ /* 0x001ff00003800000 */
[----:B------:R-:W-:Y:S01]  /*1250*/  LOP3.LUT R10, R8, 0x7ffffff0, RZ, 0xc0, !PT ;  /* 0x7ffffff0080a7812 */ /* 0x000fe200078ec0ff */
[----:B------:R-:W-:-:S07]  /*1260*/  IMAD.MOV.U32 R11, RZ, RZ, RZ ;  /* 0x000000ffff0b7224 */ /* 0x000fce00078e00ff */
.L_x_83:
[C---:B0-----:R-:W-:Y:S01]  /*1270*/  LEA R17, R11.reuse, UR14, 0x2 ;  /* 0x0000000e0b117c11 */ /* 0x041fe2000f8e10ff */
[----:B------:R-:W-:-:S04]  /*1280*/  VIADD R11, R11, 0x10 ;  /* 0x000000100b0b7836 */ /* 0x000fc80000000000 */
[----:B------:R0:W-:Y:S01]  /*1290*/  STL.128 [R17], RZ ;  /* 0x000000ff11007387 */ /* 0x0001e20000100c00 */
[----:B------:R-:W-:-:S03]  /*12a0*/  ISETP.NE.AND P1, PT, R11, R10, PT ;  /* 0x0000000a0b00720c */ /* 0x000fc60003f25270 */
[----:B------:R0:W-:Y:S04]  /*12b0*/  STL.128 [R17+0x10], RZ ;  /* 0x000010ff11007387 */ /* 0x0001e80000100c00 */
[----:B------:R0:W-:Y:S04]  /*12c0*/  STL.128 [R17+0x20], RZ ;  /* 0x000020ff11007387 */ /* 0x0001e80000100c00 */
[----:B------:R0:W-:Y:S02]  /*12d0*/  STL.128 [R17+0x30], RZ ;  /* 0x000030ff11007387 */ /* 0x0001e40000100c00 */
[----:B------:R-:W-:Y:S05]  /*12e0*/  @P1 BRA `(.L_x_83) ;  /* 0xfffffffc00e01947 */ /* 0x000fea000383ffff */
.L_x_82:
[----:B------:R-:W-:Y:S05]  /*12f0*/  @!P2 BRA `(.L_x_84) ;  /* 0x000000000040a947 */ /* 0x000fea0003800000 */
[----:B------:R-:W-:Y:S02]  /*1300*/  ISETP.GE.U32.AND P1, PT, R20, 0x8, PT ;  /* 0x000000081400780c */ /* 0x000fe40003f26070 */
[----:B------:R-:W-:-:S04]  /*1310*/  LOP3.LUT R11, R8, 0x5, RZ, 0xc0, !PT ;  /* 0x00000005080b7812 */ /* 0x000fc800078ec0ff */
[----:B------:R-:W-:-:S07]  /*1320*/  ISETP.NE.AND P2, PT, R11, RZ, PT ;  /* 0x000000ff0b00720c */ /* 0x000fce0003f45270 */
[C---:B0-----:R-:W-:Y:S02]  /*1330*/  @P1 LEA R17, R10.reuse, UR14, 0x2 ;  /* 0x0000000e0a111c11 */ /* 0x041fe4000f8e10ff */
[----:B------:R-:W-:-:S03]  /*1340*/  @P1 IADD3 R10, PT, PT, R10, 0x8, RZ ;  /* 0x000000080a0a1810 */ /* 0x000fc60007ffe0ff */
[----:B------:R1:W-:Y:S04]  /*1350*/  @P1 STL.128 [R17], RZ ;  /* 0x000000ff11001387 */ /* 0x0003e80000100c00 */
[----:B------:R1:W-:Y:S01]  /*1360*/  @P1 STL.128 [R17+0x10], RZ ;  /* 0x000010ff11001387 */ /* 0x0003e20000100c00 */
[----:B------:R-:W-:Y:S05]  /*1370*/  @!P2 BRA `(.L_x_84) ;  /* 0x000000000020a947 */ /* 0x000fea0003800000 */
[----:B------:R-:W-:Y:S02]  /*1380*/  ISETP.GE.U32.AND P1, PT, R11, 0x4, PT ;  /* 0x000000040b00780c */ /* 0x000fe40003f26070 */
[----:B------:R-:W-:-:S04]  /*1390*/  LOP3.LUT R8, R8, 0x1, RZ, 0xc0, !PT ;  /* 0x0000000108087812 */ /* 0x000fc800078ec0ff */
[----:B------:R-:W-:-:S07]  /*13a0*/  ISETP.NE.U32.AND P2, PT, R8, 0x1, PT ;  /* 0x000000010800780c */ /* 0x000fce0003f45070 */
[C---:B------:R-:W-:Y:S01]  /*13b0*/  @P1 LEA R8, R10.reuse, UR14, 0x2 ;  /* 0x0000000e0a081c11 */ /* 0x040fe2000f8e10ff */
[----:B------:R-:W-:-:S04]  /*13c0*/  @P1 VIADD R10, R10, 0x4 ;  /* 0x000000040a0a1836 */ /* 0x000fc80000000000 */
[----:B------:R2:W-:Y:S01]  /*13d0*/  @P1 STL.128 [R8], RZ ;  /* 0x000000ff08001387 */ /* 0x0005e20000100c00 */
[----:B------:R-:W-:-:S05]  /*13e0*/  @!P2 LEA R10, R10, UR14, 0x2 ;  /* 0x0000000e0a0aac11 */ /* 0x000fca000f8e10ff */
[----:B------:R2:W-:Y:S02]  /*13f0*/  @!P2 STL [R10], RZ ;  /* 0x000000ff0a00a387 */ /* 0x0005e40000100800 */
.L_x_84:
[----:B------:R-:W-:Y:S02]  /*1400*/  IMAD R15, R9, R15, R14 ;  /* 0x0000000f090f7224 */ /* 0x000fe400078e020e */
[----:B01----:R-:W-:Y:S02]  /*1410*/  IMAD R17, R19, UR7, R12 ;  /* 0x0000000713117c24 */ /* 0x003fe4000f8e020c */
[----:B------:R-:W-:Y:S01]  /*1420*/  IMAD R16, R16, UR4, RZ ;  /* 0x0000000410107c24 */ /* 0x000fe2000f8e02ff */
[----:B------:R-:W-:-:S06]  /*1430*/  UMOV UR4, URZ ;  /* 0x000000ff00047c82 */ /* 0x000fcc0008000000 */
.L_x_102:
[----:B------:R-:W-:Y:S01]  /*1440*/  ISETP.GE.U32.AND P5, PT, R12, UR9, PT ;  /* 0x000000090c007c0c */ /* 0x000fe2000bfa6070 */
[----:B------:R-:W-:-:S12]  /*1450*/  BSSY.RECONVERGENT B0, `(.L_x_85) ;  /* 0x0000034000007945 */ /* 0x000fd80003800200 */
[----:B01-3--:R-:W-:Y:S05]  /*1460*/  @P5 BRA `(.L_x_86) ;  /* 0x0000000000c85947 */ /* 0x00bfea0003800000 */
[----:B--2---:R-:W0:Y:S01]  /*1470*/  I2F.U32.RP R8, R13 ;  /* 0x0000000d00087306 */ /* 0x004e220000209000 */
[----:B------:R-:W-:Y:S01]  /*1480*/  IADD3 R9, PT, PT, RZ, -R13, RZ ;  /* 0x8000000dff097210 */ /* 0x000fe20007ffe0ff */
[----:B------:R-:W-:Y:S02]  /*1490*/  IMAD.MOV.U32 R18, RZ, RZ, RZ ;  /* 0x000000ffff127224 */ /* 0x000fe400078e00ff */
[----:B------:R-:W-:-:S04]  /*14a0*/  IMAD.MOV.U32 R22, RZ, RZ, RZ ;  /* 0x000000ffff167224 */ /* 0x000fc800078e00ff */
[----:B0-----:R-:W0:Y:S02]  /*14b0*/  MUFU.RCP R8, R8 ;  /* 0x0000000800087308 */ /* 0x001e240000001000 */
[----:B0-----:R-:W-:Y:S01]  /*14c0*/  VIADD R19, R8, 0xffffffe ;  /* 0x0ffffffe08137836 */ /* 0x001fe20000000000 */
[----:B------:R-:W-:-:S05]  /*14d0*/  MOV R8, UR4 ;  /* 0x0000000400087c02 */ /* 0x000fca0008000f00 */
[----:B------:R-:W0:Y:S02]  /*14e0*/  F2I.FTZ.U32.TRUNC.NTZ R19, R19 ;  /* 0x0000001300137305 */ /* 0x000e24000021f000 */
[----:B0-----:R-:W-:-:S04]  /*14f0*/  IMAD R9, R9, R19, RZ ;  /* 0x0000001309097224 */ /* 0x001fc800078e02ff */
[----:B------:R-:W-:Y:S01]  /*1500*/  IMAD.HI.U32 R18, R19, R9, R18 ;  /* 0x0000000913127227 */ /* 0x000fe200078e0012 */
[----:B------:R-:W-:Y:S01]  /*1510*/  LOP3.LUT R19, RZ, R13, RZ, 0x33, !PT ;  /* 0x0000000dff137212 */ /* 0x000fe200078e33ff */
[----:B------:R-:W0:Y:S04]  /*1520*/  S2R R9, SR_CgaCtaId ;  /* 0x0000000000097919 */ /* 0x000e280000008800 */
[----:B------:R-:W-:-:S04]  /*1530*/  IMAD.HI.U32 R10, R18, UR9, RZ ;  /* 0x00000009120a7c27 */ /* 0x000fc8000f8e00ff */
[----:B------:R-:W-:-:S04]  /*1540*/  IMAD.MOV R20, RZ, RZ, -R10 ;  /* 0x000000ffff147224 */ /* 0x000fc800078e0a0a */
[----:B------:R-:W-:-:S05]  /*1550*/  IMAD R20, R13, R20, UR9 ;  /* 0x000000090d147e24 */ /* 0x000fca000f8e0214 */
[----:B------:R-:W-:-:S13]  /*1560*/  ISETP.GE.U32.AND P1, PT, R20, R13, PT ;  /* 0x0000000d1400720c */ /* 0x000fda0003f26070 */
[C---:B------:R-:W-:Y:S01]  /*1570*/  @P1 IADD3 R20, PT, PT, -R13.reuse, R20, RZ ;  /* 0x000000140d141210 */ /* 0x040fe20007ffe1ff */
[----:B------:R-:W-:Y:S01]  /*1580*/  @P1 VIADD R10, R10, 0x1 ;  /* 0x000000010a0a1836 */ /* 0x000fe20000000000 */
[----:B------:R-:W-:Y:S02]  /*1590*/  ISETP.NE.U32.AND P1, PT, R13, RZ, PT ;  /* 0x000000ff0d00720c */ /* 0x000fe40003f25070 */
[----:B------:R-:W-:Y:S02]  /*15a0*/  ISETP.GE.U32.AND P2, PT, R20, R13, PT ;  /* 0x0000000d1400720c */ /* 0x000fe40003f46070 */
[----:B------:R-:W-:-:S04]  /*15b0*/  MOV R20, 0x400 ;  /* 0x0000040000147802 */ /* 0x000fc80000000f00 */
[----:B0-----:R-:W-:-:S07]  /*15c0*/  LEA R20, R9, R20, 0x18 ;  /* 0x0000001409147211 */ /* 0x001fce00078ec0ff */
[----:B------:R-:W-:-:S05]  /*15d0*/  @P2 VIADD R10, R10, 0x1 ;  /* 0x000000010a0a2836 */ /* 0x000fca0000000000 */
[----:B------:R-:W-:-:S05]  /*15e0*/  SEL R21, R19, R10, !P1 ;  /* 0x0000000a13157207 */ /* 0x000fca0004800000 */
[----:B------:R-:W-:-:S07]  /*15f0*/  IMAD R21, R21, R8, UR4 ;  /* 0x0000000415157e24 */ /* 0x000fce000f8e0208 */
.L_x_87:
[----:B------:R-:W-:Y:S02]  /*1600*/  IMAD.IADD R23, R12, 0x1, R22 ;  /* 0x000000010c177824 */ /* 0x000fe400078e0216 */
[----:B------:R-:W-:-:S03]  /*1610*/  IMAD.HI.U32 R24, R18, R22, RZ ;  /* 0x0000001612187227 */ /* 0x000fc600078e00ff */
[----:B------:R-:W-:Y:S01]  /*1620*/  LEA R25, R23, R14, 0x3 ;  /* 0x0000000e17197211 */ /* 0x000fe200078e18ff */
[----:B------:R-:W-:-:S04]  /*1630*/  IMAD.MOV R26, RZ, RZ, -R24 ;  /* 0x000000ffff1a7224 */ /* 0x000fc800078e0a18 */
[----:B------:R-:W-:Y:S02]  /*1640*/  IMAD.U32 R25, R25, 0x8, R20 ;  /* 0x0000000819197824 */ /* 0x000fe400078e0014 */
[C-C-:B------:R-:W-:Y:S02]  /*1650*/  IMAD R26, R13.reuse, R26, R22.reuse ;  /* 0x0000001a0d1a7224 */ /* 0x140fe400078e0216 */
[----:B------:R-:W-:Y:S01]  /*1660*/  IMAD.IADD R22, R13, 0x1, R22 ;  /* 0x000000010d167824 */ /* 0x000fe200078e0216 */
[----:B------:R-:W0:Y:S02]  /*1670*/  LDS.64 R8, [R25] ;  /* 0x0000000019087984 */ /* 0x000e240000000a00 */
[-C--:B------:R-:W-:Y:S02]  /*1680*/  ISETP.GE.U32.AND P2, PT, R26, R13.reuse, PT ;  /* 0x0000000d1a00720c */ /* 0x080fe40003f46070 */
[----:B------:R-:W1:Y:S01]  /*1690*/  LDS.64 R10, [R25+0x20] ;  /* 0x00002000190a7984 */ /* 0x000e620000000a00 */
[----:B------:R-:W-:-:S10]  /*16a0*/  VIADDMNMX.U32 R23, R23, R13, R22, !PT ;  /* 0x0000000d17177246 */ /* 0x000fd40007800016 */
[----:B------:R-:W-:Y:S01]  /*16b0*/  @P2 IADD3 R26, PT, PT, -R13, R26, RZ ;  /* 0x0000001a0d1a2210 */ /* 0x000fe20007ffe1ff */
[----:B------:R-:W-:-:S03]  /*16c0*/  @P2 VIADD R24, R24, 0x1 ;  /* 0x0000000118182836 */ /* 0x000fc60000000000 */
[----:B------:R-:W-:-:S13]  /*16d0*/  ISETP.GE.U32.AND P6, PT, R26, R13, PT ;  /* 0x0000000d1a00720c */ /* 0x000fda0003fc6070 */
[----:B------:R-:W-:-:S05]  /*16e0*/  @P6 VIADD R24, R24, 0x1 ;  /* 0x0000000118186836 */ /* 0x000fca0000000000 */
[----:B------:R-:W-:Y:S02]  /*16f0*/  SEL R24, R19, R24, !P1 ;  /* 0x0000001813187207 */ /* 0x000fe40004800000 */
[----:B0-----:R-:W-:-:S04]  /*1700*/  FMNMX3 R8, R8, RZ, R9, !PT ;  /* 0x000000ff08087276 */ /* 0x001fc80007800009 */
[----:B-1----:R-:W-:Y:S02]  /*1710*/  FMNMX3 R11, R10, R8, R11, !PT ;  /* 0x000000080a0b7276 */ /* 0x002fe4000780000b */
[----:B------:R-:W-:Y:S02]  /*1720*/  IADD3 R8, PT, PT, R21, R24, RZ ;  /* 0x0000001815087210 */ /* 0x000fe40007ffe0ff */
[----:B------:R-:W-:Y:S02]  /*1730*/  FSETP.GT.AND P2, PT, R11, RZ, PT ;  /* 0x000000ff0b00720b */ /* 0x000fe40003f44000 */
[----:B------:R-:W-:-:S11]  /*1740*/  LEA R8, R8, UR14, 0x2 ;  /* 0x0000000e08087c11 */ /* 0x000fd6000f8e10ff */
[----:B------:R0:W-:Y:S04]  /*1750*/  @P2 STL [R8], R11 ;  /* 0x0000000b08002387 */ /* 0x0001e80000100800 */
[----:B------:R0:W-:Y:S01]  /*1760*/  @!P2 STL [R8], RZ ;  /* 0x000000ff0800a387 */ /* 0x0001e20000100800 */
[----:B------:R-:W-:-:S13]  /*1770*/  ISETP.GE.U32.AND P2, PT, R23, UR9, PT ;  /* 0x0000000917007c0c */ /* 0x000fda000bf46070 */
[----:B0-----:R-:W-:Y:S05]  /*1780*/  @!P2 BRA `(.L_x_87) ;  /* 0xfffffffc009ca947 */ /* 0x001fea000383ffff */
.L_x_86:
[----:B------:R-:W-:Y:S05]  /*1790*/  BSYNC.RECONVERGENT B0 ;  /* 0x0000000000007941 */ /* 0x000fea0003800200 */
.L_x_85:
[----:B------:R-:W2:Y:S01]  /*17a0*/  LDCU UR7, c[0x0][0x39c] ;  /* 0x00007380ff0777ac */ /* 0x000ea20008000800 */
[----:B------:R-:W-:Y:S01]  /*17b0*/  BSSY.RECONVERGENT B1, `(.L_x_88) ;  /* 0x0000086000017945 */ /* 0x000fe20003800200 */
[----:B------:R-:W-:Y:S01]  /*17c0*/  UIADD3 UR6, UPT, UPT, UR4, 0x1, URZ ;  /* 0x0000000104067890 */ /* 0x000fe2000fffe0ff */
[----:B--2---:R-:W-:-:S05]  /*17d0*/  IMAD.U32 R8, RZ, RZ, UR7 ;  /* 0x00000007ff087e24 */ /* 0x004fca000f8e00ff */
[----:B------:R-:W-:-:S13]  /*17e0*/  ISETP.LE.OR P1, PT, R8, UR6, P3 ;  /* 0x0000000608007c0c */ /* 0x000fda0009f23670 */
[----:B------:R-:W-:Y:S05]  /*17f0*/  @P1 BRA `(.L_x_89) ;  /* 0x0000000800041947 */ /* 0x000fea0003800000 */
[----:B------:R-:W-:Y:S01]  /*1800*/  IADD3 R21, PT, PT, R5, R6, RZ ;  /* 0x0000000605157210 */ /* 0x000fe20007ffe0ff */
[C---:B------:R-:W-:Y:S02]  /*1810*/  IMAD R20, R16.reuse, UR6, R5 ;  /* 0x0000000610147c24 */ /* 0x040fe4000f8e0205 */
[----:B------:R-:W-:Y:S02]  /*1820*/  IMAD.MOV.U32 R22, RZ, RZ, RZ ;  /* 0x000000ffff167224 */ /* 0x000fe400078e00ff */
[----:B------:R-:W-:-:S07]  /*1830*/  IMAD R21, R16, UR6, R21 ;  /* 0x0000000610157c24 */ /* 0x000fce000f8e0215 */
.L_x_98:
[----:B0-----:R-:W0:Y:S01]  /*1840*/  LDC R28, c[0x0][0x398] ;  /* 0x0000e600ff1c7b82 */ /* 0x001e220000000800 */
[----:B------:R-:W-:-:S07]  /*1850*/  IMAD.IADD R19, R0, 0x1, R22 ;  /* 0x0000000100137824 */ /* 0x000fce00078e0216 */
[----:B-1----:R-:W1:Y:S01]  /*1860*/  LDC.64 R24, c[0x0][0x380] ;  /* 0x0000e000ff187b82 */ /* 0x002e620000000a00 */
[----:B0-----:R-:W-:-:S04]  /*1870*/  IMAD R9, R19, R28, R21 ;  /* 0x0000001c13097224 */ /* 0x001fc800078e0215 */
[----:B-1----:R-:W-:-:S06]  /*1880*/  IMAD.WIDE R8, R9, 0x4, R24 ;  /* 0x0000000409087825 */ /* 0x002fcc00078e0218 */
[----:B------:R-:W2:Y:S01]  /*1890*/  LDG.E.128 R8, desc[UR10][R8.64] ;  /* 0x0000000a08087981 */ /* 0x000ea2000c1e1d00 */
[----:B------:R-:W0:Y:S01]  /*18a0*/  S2UR UR8, SR_CgaCtaId ;  /* 0x00000000000879c3 */ /* 0x000e220000008800 */
[----:B------:R-:W-:Y:S01]  /*18b0*/  UMOV UR7, 0x400 ;  /* 0x0000040000077882 */ /* 0x000fe20000000000 */
[----:B------:R-:W-:Y:S01]  /*18c0*/  BSSY.RECONVERGENT B0, `(.L_x_90) ;  /* 0x0000070000007945 */ /* 0x000fe20003800200 */
[----:B0-----:R-:W-:-:S06]  /*18d0*/  ULEA UR7, UR8, UR7, 0x18 ;  /* 0x0000000708077291 */ /* 0x001fcc000f8ec0ff */
[----:B------:R-:W-:-:S04]  /*18e0*/  LEA R18, R19, UR7, 0x5 ;  /* 0x0000000713127c11 */ /* 0x000fc8000f8e28ff */
[----:B------:R-:W-:-:S05]  /*18f0*/  LEA R26, R2, R18, 0x4 ;  /* 0x00000012021a7211 */ /* 0x000fca00078e20ff */
[----:B--2---:R0:W-:Y:S01]  /*1900*/  STS.128 [R26], R8 ;  /* 0x000000081a007388 */ /* 0x0041e20000000c00 */
[----:B------:R-:W-:Y:S05]  /*1910*/  @!P0 BRA `(.L_x_91) ;  /* 0x0000000400a88947 */ /* 0x000fea0003800000 */
[----:B------:R-:W-:Y:S01]  /*1920*/  LOP3.LUT P1, RZ, R4, 0x2, RZ, 0xc0, !PT ;  /* 0x0000000204ff7812 */ /* 0x000fe2000782c0ff */
[----:B0-----:R-:W-:Y:S02]  /*1930*/  IMAD R10, R19, R28, R20 ;  /* 0x0000001c130a7224 */ /* 0x001fe400078e0214 */
[----:B------:R-:W-:-:S10]  /*1940*/  IMAD.MOV.U32 R23, RZ, RZ, R7 ;  /* 0x000000ffff177224 */ /* 0x000fd400078e0007 */
[----:B------:R-:W-:Y:S05]  /*1950*/  @!P1 BRA `(.L_x_92) ;  /* 0x0000000000249947 */ /* 0x000fea0003800000 */
[----:B------:R-:W0:Y:S01]  /*1960*/  LDCU.64 UR12, c[0x0][0x380] ;  /* 0x00007000ff0c77ac */ /* 0x000e220008000a00 */
[----:B------:R-:W-:-:S04]  /*1970*/  IADD3 R8, P1, PT, R6, R10, RZ ;  /* 0x0000000a06087210 */ /* 0x000fc80007f3e0ff */
[----:B------:R-:W-:Y:S02]  /*1980*/  LEA.HI.X.SX32 R9, R10, RZ, 0x1, P1 ;  /* 0x000000ff0a097211 */ /* 0x000fe400008f0eff */
[----:B0-----:R-:W-:-:S04]  /*1990*/  LEA R28, P1, R8, UR12, 0x2 ;  /* 0x0000000c081c7c11 */ /* 0x001fc8000f8210ff */
[----:B------:R-:W-:-:S05]  /*19a0*/  LEA.HI.X R29, R8, UR13, R9, 0x2, P1 ;  /* 0x0000000d081d7c11 */ /* 0x000fca00088f1409 */
[----:B------:R-:W2:Y:S04]  /*19b0*/  LDG.E R8, desc[UR10][R28.64+0x10] ;  /* 0x0000100a1c087981 */ /* 0x000ea8000c1e1900 */
[----:B------:R-:W2:Y:S01]  /*19c0*/  LDG.E R9, desc[UR10][R28.64+0x14] ;  /* 0x0000140a1c097981 */ /* 0x000ea2000c1e1900 */
[----:B------:R-:W-:-:S03]  /*19d0*/  VIADD R23, R6, 0x6 ;  /* 0x0000000606177836 */ /* 0x000fc60000000000 */
[----:B--2---:R0:W-:Y:S04]  /*19e0*/  STS.64 [R26+0x10], R8 ;  /* 0x000010081a007388 */ /* 0x0041e80000000a00 */
.L_x_92:
[----:B------:R-:W-:Y:S05]  /*19f0*/  @!P4 BRA `(.L_x_91) ;  /* 0x000000040070c947 */ /* 0x000fea0003800000 */
[----:B------:R-:W-:-:S13]  /*1a00*/  ISETP.GE.U32.AND P1, PT, R23, R4, PT ;  /* 0x000000041700720c */ /* 0x000fda0003f26070 */
[----:B------:R-:W-:-:S05]  /*1a10*/  @P1 IADD3 R27, PT, PT, R10, R23, RZ ;  /* 0x000000170a1b1210 */ /* 0x000fca0007ffe0ff */
[----:B0-----:R-:W-:-:S05]  /*1a20*/  @P1 IMAD.WIDE R26, R27, 0x4, R24 ;  /* 0x000000041b1a1825 */ /* 0x001fca00078e0218 */
[----:B------:R-:W2:Y:S04]  /*1a30*/  @P1 LDG.E R8, desc[UR10][R26.64] ;  /* 0x0000000a1a081981 */ /* 0x000ea8000c1e1900 */
[----:B------:R-:W2:Y:S01]  /*1a40*/  @P1 LDG.E R9, desc[UR10][R26.64+0x4] ;  /* 0x0000040a1a091981 */ /* 0x000ea2000c1e1900 */
[C---:B------:R-:W-:Y:S02]  /*1a50*/  @P1 IMAD R11, R23.reuse, 0x4, R18 ;  /* 0x00000004170b1824 */ /* 0x040fe400078e0212 */
[----:B------:R-:W-:-:S05]  /*1a60*/  @P1 VIADD R23, R23, 0x4 ;  /* 0x0000000417171836 */ /* 0x000fca0000000000 */
[CC--:B------:R-:W-:Y:S02]  /*1a70*/  ISETP.GT.U32.AND P2, PT, R4.reuse, R23.reuse, PT ;  /* 0x000000170400720c */ /* 0x0c0fe40003f44070 */
[----:B------:R-:W-:Y:S01]  /*1a80*/  IADD3 R28, PT, PT, R4, -R23, RZ ;  /* 0x80000017041c7210 */ /* 0x000fe20007ffe0ff */
[----:B--2---:R0:W-:Y:S04]  /*1a90*/  @P1 STS.64 [R11], R8 ;  /* 0x000000080b001388 */ /* 0x0041e80000000a00 */
[----:B0-----:R-:W2:Y:S04]  /*1aa0*/  @P1 LDG.E R8, desc[UR10][R26.64+0x8] ;  /* 0x0000080a1a081981 */ /* 0x001ea8000c1e1900 */
[----:B------:R-:W2:Y:S01]  /*1ab0*/  @P1 LDG.E R9, desc[UR10][R26.64+0xc] ;  /* 0x00000c0a1a091981 */ /* 0x000ea2000c1e1900 */
[----:B------:R-:W-:Y:S01]  /*1ac0*/  ISETP.LE.U32.OR P2, PT, R28, 0xc, !P2 ;  /* 0x0000000c1c00780c */ /* 0x000fe20005743470 */
[----:B------:R-:W-:Y:S02]  /*1ad0*/  BSSY.RECONVERGENT B2, `(.L_x_93) ;  /* 0x000002a000027945 */ /* 0x000fe40003800200 */
[----:B--2---:R0:W-:Y:S01]  /*1ae0*/  @P1 STS.64 [R11+0x8], R8 ;  /* 0x000008080b001388 */ /* 0x0041e20000000a00 */
[----:B------:R-:W-:-:S09]  /*1af0*/  PLOP3.LUT P1, PT, P1, PT, PT, 0x8, 0x80 ;  /* 0x000000000080781c */ /* 0x000fd20000f2e170 */
[----:B------:R-:W-:Y:S05]  /*1b00*/  @P2 BRA `(.L_x_94) ;  /* 0x0000000000982947 */ /* 0x000fea0003800000 */
[----:B------:R-:W-:Y:S01]  /*1b10*/  PLOP3.LUT P1, PT, PT, PT, PT, 0x8, 0x80 ;  /* 0x000000000080781c */ /* 0x000fe20003f2e170 */
[----:B0-----:R-:W-:-:S12]  /*1b20*/  VIADD R11, R4, 0xfffffff4 ;  /* 0xfffffff4040b7836 */ /* 0x001fd80000000000 */
.L_x_95:
[----:B------:R-:W-:-:S04]  /*1b30*/  IMAD.IADD R29, R10, 0x1, R23 ;  /* 0x000000010a1d7824 */ /* 0x000fc800078e0217 */
[----:B------:R-:W-:-:S05]  /*1b40*/  IMAD.WIDE R28, R29, 0x4, R24 ;  /* 0x000000041d1c7825 */ /* 0x000fca00078e0218 */
[----:B-1----:R-:W2:Y:S04]  /*1b50*/  LDG.E R8, desc[UR10][R28.64] ;  /* 0x0000000a1c087981 */ /* 0x002ea8000c1e1900 */
[----:B------:R-:W2:Y:S01]  /*1b60*/  LDG.E R9, desc[UR10][R28.64+0x4] ;  /* 0x0000040a1c097981 */ /* 0x000ea2000c1e1900 */
[----:B------:R-:W-:Y:S02]  /*1b70*/  LEA R26, R23, R18, 0x2 ;  /* 0x00000012171a7211 */ /* 0x000fe400078e10ff */
[----:B------:R-:W-:-:S03]  /*1b80*/  IADD3 R27, PT, PT, R10, 0x4, R23 ;  /* 0x000000040a1b7810 */ /* 0x000fc60007ffe017 */
[----:B--2---:R0:W-:Y:S04]  /*1b90*/  STS.64 [R26], R8 ;  /* 0x000000081a007388 */ /* 0x0041e80000000a00 */
[----:B0-----:R-:W2:Y:S04]  /*1ba0*/  LDG.E R8, desc[UR10][R28.64+0x8] ;  /* 0x0000080a1c087981 */ /* 0x001ea8000c1e1900 */
[----:B------:R0:W2:Y:S02]  /*1bb0*/  LDG.E R9, desc[UR10][R28.64+0xc] ;  /* 0x00000c0a1c097981 */ /* 0x0000a4000c1e1900 */
[----:B0-----:R-:W-:-:S02]  /*1bc0*/  IMAD.WIDE R28, R27, 0x4, R24 ;  /* 0x000000041b1c7825 */ /* 0x001fc400078e0218 */
[----:B--2---:R0:W-:Y:S04]  /*1bd0*/  STS.64 [R26+0x8], R8 ;  /* 0x000008081a007388 */ /* 0x0041e80000000a00 */
[----:B0-----:R-:W2:Y:S04]  /*1be0*/  LDG.E R8, desc[UR10][R28.64] ;  /* 0x0000000a1c087981 */ /* 0x001ea8000c1e1900 */
[----:B------:R-:W2:Y:S01]  /*1bf0*/  LDG.E R9, desc[UR10][R28.64+0x4] ;  /* 0x0000040a1c097981 */ /* 0x000ea2000c1e1900 */
[----:B------:R-:W-:-:S03]  /*1c00*/  IADD3 R27, PT, PT, R10, 0x8, R23 ;  /* 0x000000080a1b7810 */ /* 0x000fc60007ffe017 */
[----:B--2---:R0:W-:Y:S04]  /*1c10*/  STS.64 [R26+0x10], R8 ;  /* 0x000010081a007388 */ /* 0x0041e80000000a00 */
        /* <DEDUP_REMOVED lines=13> */
[----:B------:R-:W2:Y:S04]  /*1cf0*/  LDG.E R9, desc[UR10][R28.64+0x4] ;  /* 0x0000040a1c097981 */ /* 0x000ea8000c1e1900 */
[----:B--2---:R0:W-:Y:S04]  /*1d00*/  STS.64 [R26+0x30], R8 ;  /* 0x000030081a007388 */ /* 0x0041e80000000a00 */
[----:B0-----:R-:W2:Y:S04]  /*1d10*/  LDG.E R8, desc[UR10][R28.64+0x8] ;  /* 0x0000080a1c087981 */ /* 0x001ea8000c1e1900 */
[----:B------:R-:W2:Y:S01]  /*1d20*/  LDG.E R9, desc[UR10][R28.64+0xc] ;  /* 0x00000c0a1c097981 */ /* 0x000ea2000c1e1900 */
[----:B------:R-:W-:-:S05]  /*1d30*/  VIADD R23, R23, 0x10 ;  /* 0x0000001017177836 */ /* 0x000fca0000000000 */
[----:B------:R-:W-:Y:S01]  /*1d40*/  ISETP.GE.U32.AND P2, PT, R23, R11, PT ;  /* 0x0000000b1700720c */ /* 0x000fe20003f46070 */
[----:B--2---:R1:W-:-:S12]  /*1d50*/  STS.64 [R26+0x38], R8 ;  /* 0x000038081a007388 */ /* 0x0043d80000000a00 */
[----:B------:R-:W-:Y:S05]  /*1d60*/  @!P2 BRA `(.L_x_95) ;  /* 0xfffffffc0070a947 */ /* 0x000fea000383ffff */
.L_x_94:
[----:B------:R-:W-:Y:S05]  /*1d70*/  BSYNC.RECONVERGENT B2 ;  /* 0x0000000000027941 */ /* 0x000fea0003800200 */
.L_x_93:
        /* <DEDUP_REMOVED lines=8> */
[----:B------:R-:W2:Y:S01]  /*1e00*/  LDG.E R9, desc[UR10][R26.64+0x4] ;  /* 0x0000040a1a097981 */ /* 0x000ea2000c1e1900 */
[----:B------:R-:W-:Y:S01]  /*1e10*/  IMAD R11, R23, 0x4, R18 ;  /* 0x00000004170b7824 */ /* 0x000fe200078e0212 */
[----:B------:R-:W-:-:S04]  /*1e20*/  IADD3 R29, PT, PT, R10, 0x4, R23 ;  /* 0x000000040a1d7810 */ /* 0x000fc80007ffe017 */
[----:B--2---:R0:W-:Y:S04]  /*1e30*/  STS.64 [R11], R8 ;  /* 0x000000080b007388 */ /* 0x0041e80000000a00 */
        /* <DEDUP_REMOVED lines=9> */
[----:B------:R-:W-:Y:S01]  /*1ed0*/  PLOP3.LUT P1, PT, PT, PT, PT, 0x8, 0x80 ;  /* 0x000000000080781c */ /* 0x000fe20003f2e170 */
[----:B------:R-:W-:-:S02]  /*1ee0*/  VIADD R23, R23, 0x8 ;  /* 0x0000000817177836 */ /* 0x000fc40000000000 */
[----:B--2---:R0:W-:Y:S10]  /*1ef0*/  STS.64 [R11+0x18], R8 ;  /* 0x000018080b007388 */ /* 0x0041f40000000a00 */
.L_x_97:
[----:B------:R-:W-:Y:S05]  /*1f00*/  BSYNC.RECONVERGENT B2 ;  /* 0x0000000000027941 */ /* 0x000fea0003800200 */
.L_x_96:
[----:B------:R-:W-:-:S13]  /*1f10*/  ISETP.LT.U32.OR P1, PT, R23, R4, P1 ;  /* 0x000000041700720c */ /* 0x000fda0000f21470 */
[----:B------:R-:W-:Y:S05]  /*1f20*/  @!P1 BRA `(.L_x_91) ;  /* 0x0000000000249947 */ /* 0x000fea0003800000 */
[----:B0-----:R-:W-:-:S05]  /*1f30*/  IADD3 R9, PT, PT, R10, R23, RZ ;  /* 0x000000170a097210 */ /* 0x001fca0007ffe0ff */
[----:B------:R-:W-:-:S05]  /*1f40*/  IMAD.WIDE R24, R9, 0x4, R24 ;  /* 0x0000000409187825 */ /* 0x000fca00078e0218 */
[----:B------:R-:W2:Y:S04]  /*1f50*/  LDG.E R8, desc[UR10][R24.64] ;  /* 0x0000000a18087981 */ /* 0x000ea8000c1e1900 */
[----:B------:R-:W2:Y:S04]  /*1f60*/  LDG.E R9, desc[UR10][R24.64+0x4] ;  /* 0x0000040a18097981 */ /* 0x000ea8000c1e1900 */
[----:B------:R-:W3:Y:S04]  /*1f70*/  LDG.E R10, desc[UR10][R24.64+0x8] ;  /* 0x0000080a180a7981 */ /* 0x000ee8000c1e1900 */
[----:B------:R-:W3:Y:S01]  /*1f80*/  LDG.E R11, desc[UR10][R24.64+0xc] ;  /* 0x00000c0a180b7981 */ /* 0x000ee2000c1e1900 */
[----:B------:R-:W-:-:S05]  /*1f90*/  IMAD R18, R23, 0x4, R18 ;  /* 0x0000000417127824 */ /* 0x000fca00078e0212 */
[----:B--2---:R1:W-:Y:S04]  /*1fa0*/  STS.64 [R18], R8 ;  /* 0x0000000812007388 */ /* 0x0043e80000000a00 */
[----:B---3--:R1:W-:Y:S02]  /*1fb0*/  STS.64 [R18+0x8], R10 ;  /* 0x0000080a12007388 */ /* 0x0083e40000000a00 */
.L_x_91:
[----:B------:R-:W-:Y:S05]  /*1fc0*/  BSYNC.RECONVERGENT B0 ;  /* 0x0000000000007941 */ /* 0x000fea0003800200 */
.L_x_90:
[----:B------:R-:W-:-:S05]  /*1fd0*/  IMAD.IADD R22, R3, 0x1, R22 ;  /* 0x0000000103167824 */ /* 0x000fca00078e0216 */
[----:B------:R-:W-:-:S04]  /*1fe0*/  VIADDMNMX.U32 R19, R19, R3, R22, !PT ;  /* 0x0000000313137246 */ /* 0x000fc80007800016 */
[----:B------:R-:W-:-:S13]  /*1ff0*/  ISETP.GE.U32.AND P1, PT, R19, UR5, PT ;  /* 0x0000000513007c0c */ /* 0x000fda000bf26070 */
[----:B------:R-:W-:Y:S05]  /*2000*/  @!P1 BRA `(.L_x_98) ;  /* 0xfffffff8000c9947 */ /* 0x000fea000383ffff */
.L_x_89:
[----:B------:R-:W-:Y:S05]  /*2010*/  BSYNC.RECONVERGENT B1 ;  /* 0x0000000000017941 */ /* 0x000fea0003800200 */
.L_x_88:
[----:B------:R-:W2:Y:S01]  /*2020*/  LDCU UR8, c[0x0][0x3a4] ;  /* 0x00007480ff0877ac */ /* 0x000ea20008000800 */
[----:B------:R-:W-:Y:S04]  /*2030*/  BSSY.RECONVERGENT B0, `(.L_x_99) ;  /* 0x0000030000007945 */ /* 0x000fe80003800200 */
[----:B------:R-:W-:Y:S05]  /*2040*/  @P5 BRA `(.L_x_100) ;  /* 0x0000000000b85947 */ /* 0x000fea0003800000 */
[----:B01----:R-:W0:Y:S01]  /*2050*/  I2F.U32.RP R8, R13 ;  /* 0x0000000d00087306 */ /* 0x003e220000209000 */
[----:B------:R-:W-:Y:S01]  /*2060*/  IMAD.MOV R9, RZ, RZ, -R13 ;  /* 0x000000ffff097224 */ /* 0x000fe200078e0a0d */
[----:B------:R-:W1:Y:S01]  /*2070*/  LDCU UR7, c[0x0][0x3a0] ;  /* 0x00007400ff0777ac */ /* 0x000e620008000800 */
[----:B------:R-:W-:Y:S02]  /*2080*/  IMAD.MOV.U32 R18, RZ, RZ, RZ ;  /* 0x000000ffff127224 */ /* 0x000fe400078e00ff */
[----:B------:R-:W-:Y:S02]  /*2090*/  HFMA2 R22, -RZ, RZ, 0, 0 ;  /* 0x00000000ff167431 */ /* 0x000fe400000001ff */
[----:B------:R-:W-:Y:S01]  /*20a0*/  IMAD.U32 R11, RZ, RZ, UR4 ;  /* 0x00000004ff0b7e24 */ /* 0x000fe2000f8e00ff */
[----:B0-----:R-:W0:Y:S02]  /*20b0*/  MUFU.RCP R8, R8 ;  /* 0x0000000800087308 */ /* 0x001e240000001000 */
[----:B0-----:R-:W-:-:S06]  /*20c0*/  IADD3 R19, PT, PT, R8, 0xffffffe, RZ ;  /* 0x0ffffffe08137810 */ /* 0x001fcc0007ffe0ff */
[----:B------:R-:W0:Y:S02]  /*20d0*/  F2I.FTZ.U32.TRUNC.NTZ R19, R19 ;  /* 0x0000001300137305 */ /* 0x000e24000021f000 */
[----:B0-----:R-:W-:-:S04]  /*20e0*/  IMAD R9, R9, R19, RZ ;  /* 0x0000001309097224 */ /* 0x001fc800078e02ff */
[----:B------:R-:W-:Y:S01]  /*20f0*/  IMAD.HI.U32 R18, R19, R9, R18 ;  /* 0x0000000913127227 */ /* 0x000fe200078e0012 */
[----:B------:R-:W-:Y:S01]  /*2100*/  LOP3.LUT R19, RZ, R13, RZ, 0x33, !PT ;  /* 0x0000000dff137212 */ /* 0x000fe200078e33ff */
[----:B------:R-:W0:Y:S04]  /*2110*/  LDC.64 R8, c[0x0][0x388] ;  /* 0x0000e200ff087b82 */ /* 0x000e280000000a00 */
[----:B------:R-:W-:-:S05]  /*2120*/  IMAD.HI.U32 R10, R18, UR9, RZ ;  /* 0x00000009120a7c27 */ /* 0x000fca000f8e00ff */
[----:B------:R-:W-:-:S05]  /*2130*/  IADD3 R20, PT, PT, -R10, RZ, RZ ;  /* 0x000000ff0a147210 */ /* 0x000fca0007ffe1ff */
[----:B------:R-:W-:-:S05]  /*2140*/  IMAD R20, R13, R20, UR9 ;  /* 0x000000090d147e24 */ /* 0x000fca000f8e0214 */
[----:B------:R-:W-:-:S13]  /*2150*/  ISETP.GE.U32.AND P1, PT, R20, R13, PT ;  /* 0x0000000d1400720c */ /* 0x000fda0003f26070 */
[----:B------:R-:W-:Y:S02]  /*2160*/  @P1 IMAD.IADD R20, R20, 0x1, -R13 ;  /* 0x0000000114141824 */ /* 0x000fe400078e0a0d */
[----:B------:R-:W-:Y:S01]  /*2170*/  @P1 VIADD R10, R10, 0x1 ;  /* 0x000000010a0a1836 */ /* 0x000fe20000000000 */
[----:B------:R-:W-:Y:S02]  /*2180*/  ISETP.NE.U32.AND P1, PT, R13, RZ, PT ;  /* 0x000000ff0d00720c */ /* 0x000fe40003f25070 */
[----:B------:R-:W-:-:S13]  /*2190*/  ISETP.GE.U32.AND P2, PT, R20, R13, PT ;  /* 0x0000000d1400720c */ /* 0x000fda0003f46070 */
[----:B------:R-:W-:-:S04]  /*21a0*/  @P2 IADD3 R10, PT, PT, R10, 0x1, RZ ;  /* 0x000000010a0a2810 */ /* 0x000fc80007ffe0ff */
[----:B------:R-:W-:Y:S01]  /*21b0*/  SEL R20, R19, R10, !P1 ;  /* 0x0000000a13147207 */ /* 0x000fe20004800000 */
[----:B-1----:R-:W-:-:S04]  /*21c0*/  IMAD.U32 R10, RZ, RZ, UR7 ;  /* 0x00000007ff0a7e24 */ /* 0x002fc8000f8e00ff */
[----:B------:R-:W-:Y:S02]  /*21d0*/  IMAD R20, R20, R11, UR4 ;  /* 0x0000000414147e24 */ /* 0x000fe4000f8e020b */
[----:B0-----:R-:W-:-:S07]  /*21e0*/  IMAD R21, R10, UR4, R17 ;  /* 0x000000040a157c24 */ /* 0x001fce000f8e0211 */
.L_x_101:
[----:B---3--:R-:W-:-:S04]  /*21f0*/  IMAD.HI.U32 R10, R18, R22, RZ ;  /* 0x00000016120a7227 */ /* 0x008fc800078e00ff */
[----:B------:R-:W-:-:S04]  /*2200*/  IMAD.MOV R24, RZ, RZ, -R10 ;  /* 0x000000ffff187224 */ /* 0x000fc800078e0a0a */
[----:B------:R-:W-:-:S05]  /*2210*/  IMAD R24, R13, R24, R22 ;  /* 0x000000180d187224 */ /* 0x000fca00078e0216 */
[----:B------:R-:W-:-:S13]  /*2220*/  ISETP.GE.U32.AND P2, PT, R24, R13, PT ;  /* 0x0000000d1800720c */ /* 0x000fda0003f46070 */
[----:B------:R-:W-:Y:S01]  /*2230*/  @P2 IMAD.IADD R24, R24, 0x1, -R13 ;  /* 0x0000000118182824 */ /* 0x000fe200078e0a0d */
[----:B------:R-:W-:-:S04]  /*2240*/  @P2 IADD3 R10, PT, PT, R10, 0x1, RZ ;  /* 0x000000010a0a2810 */ /* 0x000fc80007ffe0ff */
[----:B------:R-:W-:-:S13]  /*2250*/  ISETP.GE.U32.AND P5, PT, R24, R13, PT ;  /* 0x0000000d1800720c */ /* 0x000fda0003fa6070 */
[----:B------:R-:W-:-:S05]  /*2260*/  @P5 VIADD R10, R10, 0x1 ;  /* 0x000000010a0a5836 */ /* 0x000fca0000000000 */
[----:B------:R-:W-:-:S05]  /*2270*/  SEL R11, R19, R10, !P1 ;  /* 0x0000000a130b7207 */ /* 0x000fca0004800000 */
[----:B------:R-:W-:-:S05]  /*2280*/  IMAD.IADD R11, R20, 0x1, R11 ;  /* 0x00000001140b7824 */ /* 0x000fca00078e020b */
[----:B------:R-:W-:-:S06]  /*2290*/  LEA R23, R11, UR14, 0x2 ;  /* 0x0000000e0b177c11 */ /* 0x000fcc000f8e10ff */
[----:B------:R-:W3:Y:S01]  /*22a0*/  LDL R23, [R23] ;  /* 0x0000000017177983 */ /* 0x000ee20000100800 */
[----:B------:R-:W-:Y:S01]  /*22b0*/  IADD3 R10, PT, PT, R21, R22, RZ ;  /* 0x00000016150a7210 */ /* 0x000fe20007ffe0ff */
[----:B------:R-:W-:-:S04]  /*22c0*/  IMAD.IADD R22, R13, 0x1, R22 ;  /* 0x000000010d167824 */ /* 0x000fc800078e0216 */
[----:B--2---:R-:W-:Y:S01]  /*22d0*/  IMAD R11, R10, UR8, R15 ;  /* 0x000000080a0b7c24 */ /* 0x004fe2000f8e020f */
[----:B------:R-:W-:-:S03]  /*22e0*/  VIADDMNMX.U32 R24, R22, R12, R22, !PT ;  /* 0x0000000c16187246 */ /* 0x000fc60007800016 */
[----:B------:R-:W-:Y:S01]  /*22f0*/  IMAD.WIDE R10, R11, 0x4, R8 ;  /* 0x000000040b0a7825 */ /* 0x000fe200078e0208 */
[----:B------:R-:W-:-:S04]  /*2300*/  ISETP.GE.U32.AND P2, PT, R24, UR9, PT ;  /* 0x0000000918007c0c */ /* 0x000fc8000bf46070 */
[----:B---3--:R3:W-:Y:S09]  /*2310*/  STG.E desc[UR10][R10.64], R23 ;  /* 0x000000170a007986 */ /* 0x0087f2000c10190a */
[----:B------:R-:W-:Y:S05]  /*2320*/  @!P2 BRA `(.L_x_101) ;  /* 0xfffffffc00b0a947 */ /* 0x000fea000383ffff */
.L_x_100:
[----:B--2---:R-:W-:Y:S05]  /*2330*/  BSYNC.RECONVERGENT B0 ;  /* 0x0000000000007941 */ /* 0x004fea0003800200 */
.L_x_99:
[----:B------:R-:W2:Y:S02]  /*2340*/  LDCU UR4, c[0x0][0x39c] ;  /* 0x00007380ff0477ac */ /* 0x000ea40008000800 */
[----:B--2---:R-:W-:-:S03]  /*2350*/  UISETP.NE.AND UP0, UPT, UR6, UR4, UPT ;  /* 0x000000040600728c */ /* 0x004fc6000bf05270 */
[----:B------:R-:W-:Y:S01]  /*2360*/  UMOV UR4, UR6 ;  /* 0x0000000600047c82 */ /* 0x000fe20008000000 */
[----:B------:R-:W-:Y:S06]  /*2370*/  BAR.SYNC.DEFER_BLOCKING 0x0 ;  /* 0x0000000000007b1d */ /* 0x000fec0000010000 */
[----:B------:R-:W-:Y:S05]  /*2380*/  BRA.U UP0, `(.L_x_102) ;  /* 0xfffffff1002c7547 */ /* 0x000fea000b83ffff */
[----:B------:R-:W-:Y:S05]  /*2390*/  EXIT ;  /* 0x000000000000794d */ /* 0x000fea0003800000 */
.L_x_103:
        /* <DEDUP_REMOVED lines=14> */
.L_x_109:


//--------------------- .nv.shared._Z6reducePiS_S_i --------------------------
	.section	.nv.shared._Z6reducePiS_S_i,"aw",@nobits
	.sectionflags	@""
	.align	4
.nv.shared._Z6reducePiS_S_i:
	.zero		2048


//--------------------- .nv.shared.reserved.0     --------------------------
	.section	.nv.shared.reserved.0,"aw",@nobits
	.weak		__nv_reservedSMEM_offset_0_alias
	.size		__nv_reservedSMEM_offset_0_alias, 0, 64
	.other		__nv_reservedSMEM_offset_0_alias,@"STO_CUDA_RESERVED_SHARED STV_DEFAULT"
__nv_reservedSMEM_offset_0_alias:
	.zero		0
	.zero		64


//--------------------- .nv.shared._Z7_conv2dILi8ELi4ELi5ELi5ELi64EEvPfS0_S0_S0_iiiiiiiii --------------------------
	.section	.nv.shared._Z7_conv2dILi8ELi4ELi5ELi5ELi64EEvPfS0_S0_S0_iiiiiiiii,"aw",@nobits
	.sectionflags	@""
	.align	4
.nv.shared._Z7_conv2dILi8ELi4ELi5ELi5ELi64EEvPfS0_S0_S0_iiiiiiiii:
	.zero		3040


//--------------------- .nv.shared._Z12_reluMaxPollILi8ELi4ELi2ELi64EEvPfS0_iiiiiii --------------------------
	.section	.nv.shared._Z12_reluMaxPollILi8ELi4ELi2ELi64EEvPfS0_iiiiiii,"aw",@nobits
	.sectionflags	@""
	.align	4
.nv.shared._Z12_reluMaxPollILi8ELi4ELi2ELi64EEvPfS0_iiiiiii:
	.zero		1536


//--------------------- .nv.constant0._Z6reducePiS_S_i --------------------------
	.section	.nv.constant0._Z6reducePiS_S_i,"a",@progbits
	.sectionflags	@""
	.align	4
.nv.constant0._Z6reducePiS_S_i:
	.zero		924


//--------------------- .nv.constant0._Z14reluGemv_finalPfS_S_S_iiPii --------------------------
	.section	.nv.constant0._Z14reluGemv_finalPfS_S_S_iiPii,"a",@progbits
	.sectionflags	@""
	.align	4
.nv.constant0._Z14reluGemv_finalPfS_S_S_iiPii:
	.zero		948


//--------------------- .nv.constant0._Z8reluGemvPfS_S_S_ii --------------------------
	.section	.nv.constant0._Z8reluGemvPfS_S_S_ii,"a",@progbits
	.sectionflags	@""
	.align	4
.nv.constant0._Z8reluGemvPfS_S_S_ii:
	.zero		936


//--------------------- .nv.constant0._Z10add_arraysPiS_S_i --------------------------
	.section	.nv.constant0._Z10add_arraysPiS_S_i,"a",@progbits
	.sectionflags	@""
	.align	4
.nv.constant0._Z10add_arraysPiS_S_i:
	.zero		924


//--------------------- .nv.constant0._Z7_conv2dILi8ELi4ELi5ELi5ELi64EEvPfS0_S0_S0_iiiiiiiii --------------------------
	.section	.nv.constant0._Z7_conv2dILi8ELi4ELi5ELi5ELi64EEvPfS0_S0_S0_iiiiiiiii,"a",@progbits
	.sectionflags	@""
	.align	4
.nv.constant0._Z7_conv2dILi8ELi4ELi5ELi5ELi64EEvPfS0_S0_S0_iiiiiiiii:
	.zero		964


//--------------------- .nv.constant0._Z12_reluMaxPollILi8ELi4ELi2ELi64EEvPfS0_iiiiiii --------------------------
	.section	.nv.constant0._Z12_reluMaxPollILi8ELi4ELi2ELi64EEvPfS0_iiiiiii,"a",@progbits
	.sectionflags	@""
	.align	4
.nv.constant0._Z12_reluMaxPollILi8ELi4ELi2ELi64EEvPfS0_iiiiiii:
	.zero		940


//--------------------- SYMBOLS --------------------------

	.type		.nv.reservedSmem.offset0,@object
	.size		.nv.reservedSmem.offset0,0x4
	.type		.nv.reservedSmem.cap,@object
	.size		.nv.reservedSmem.cap,0x4
